//
// Generated by NVIDIA NVVM Compiler
//
// Compiler Build ID: CL-36424714
// Cuda compilation tools, release 13.0, V13.0.88
// Based on NVVM 20.0.0
//

.version 9.0
.target sm_100
.address_size 64

	// .globl	_Z20k_bounding_algorithmP7Point2DiiPi
.extern .func  (.param .b64 func_retval0) malloc
(
	.param .b64 malloc_param_0
)
;
// _ZZ20k_bounding_algorithmP7Point2DiiPiE7sortedX has been demoted
// _ZZ20k_bounding_algorithmP7Point2DiiPiE7sortedY has been demoted

.visible .entry _Z20k_bounding_algorithmP7Point2DiiPi(
	.param .u64 .ptr .align 1 _Z20k_bounding_algorithmP7Point2DiiPi_param_0,
	.param .u32 _Z20k_bounding_algorithmP7Point2DiiPi_param_1,
	.param .u32 _Z20k_bounding_algorithmP7Point2DiiPi_param_2,
	.param .u64 .ptr .align 1 _Z20k_bounding_algorithmP7Point2DiiPi_param_3
)
{
	.reg .pred 	%p<152>;
	.reg .b16 	%rs<33>;
	.reg .b32 	%r<717>;
	.reg .b64 	%rd<56>;
	// demoted variable
	.shared .align 4 .b8 _ZZ20k_bounding_algorithmP7Point2DiiPiE7sortedX[96];
	// demoted variable
	.shared .align 4 .b8 _ZZ20k_bounding_algorithmP7Point2DiiPiE7sortedY[96];
	ld.param.u64 	%rd15, [_Z20k_bounding_algorithmP7Point2DiiPi_param_0];
	ld.param.u32 	%r244, [_Z20k_bounding_algorithmP7Point2DiiPi_param_1];
	ld.param.u32 	%r245, [_Z20k_bounding_algorithmP7Point2DiiPi_param_2];
	ld.param.u64 	%rd14, [_Z20k_bounding_algorithmP7Point2DiiPi_param_3];
	cvta.to.global.u64 	%rd1, %rd15;
	mov.u32 	%r1, %tid.x;
	mov.u32 	%r671, %tid.y;
	or.b32  	%r246, %r1, %r671;
	setp.ne.s32 	%p1, %r246, 0;
	@%p1 bra 	$L__BB0_111;
	setp.lt.s32 	%p2, %r244, 1;
	@%p2 bra 	$L__BB0_14;
	add.s32 	%r248, %r244, -1;
	and.b32  	%r3, %r244, 15;
	setp.lt.u32 	%p3, %r248, 15;
	mov.b32 	%r617, 0;
	@%p3 bra 	$L__BB0_5;
	and.b32  	%r617, %r244, 2147483632;
	mov.b32 	%r622, 0;
	mov.u32 	%r252, _ZZ20k_bounding_algorithmP7Point2DiiPiE7sortedX;
$L__BB0_4:
	.pragma "nounroll";
	mul.wide.u32 	%rd16, %r622, 8;
	add.s64 	%rd17, %rd1, %rd16;
	ld.global.u32 	%r250, [%rd17];
	shl.b32 	%r251, %r622, 3;
	add.s32 	%r253, %r252, %r251;
	st.shared.u32 	[%r253], %r250;
	ld.global.u32 	%r254, [%rd17+4];
	st.shared.u32 	[%r253+4], %r254;
	ld.global.u32 	%r255, [%rd17+8];
	st.shared.u32 	[%r253+8], %r255;
	ld.global.u32 	%r256, [%rd17+12];
	st.shared.u32 	[%r253+12], %r256;
	ld.global.u32 	%r257, [%rd17+16];
	st.shared.u32 	[%r253+16], %r257;
	ld.global.u32 	%r258, [%rd17+20];
	st.shared.u32 	[%r253+20], %r258;
	ld.global.u32 	%r259, [%rd17+24];
	st.shared.u32 	[%r253+24], %r259;
	ld.global.u32 	%r260, [%rd17+28];
	st.shared.u32 	[%r253+28], %r260;
	ld.global.u32 	%r261, [%rd17+32];
	st.shared.u32 	[%r253+32], %r261;
	ld.global.u32 	%r262, [%rd17+36];
	st.shared.u32 	[%r253+36], %r262;
	ld.global.u32 	%r263, [%rd17+40];
	st.shared.u32 	[%r253+40], %r263;
	ld.global.u32 	%r264, [%rd17+44];
	st.shared.u32 	[%r253+44], %r264;
	ld.global.u32 	%r265, [%rd17+48];
	st.shared.u32 	[%r253+48], %r265;
	ld.global.u32 	%r266, [%rd17+52];
	st.shared.u32 	[%r253+52], %r266;
	ld.global.u32 	%r267, [%rd17+56];
	st.shared.u32 	[%r253+56], %r267;
	ld.global.u32 	%r268, [%rd17+60];
	st.shared.u32 	[%r253+60], %r268;
	ld.global.u32 	%r269, [%rd17+64];
	st.shared.u32 	[%r253+64], %r269;
	ld.global.u32 	%r270, [%rd17+68];
	st.shared.u32 	[%r253+68], %r270;
	ld.global.u32 	%r271, [%rd17+72];
	st.shared.u32 	[%r253+72], %r271;
	ld.global.u32 	%r272, [%rd17+76];
	st.shared.u32 	[%r253+76], %r272;
	ld.global.u32 	%r273, [%rd17+80];
	st.shared.u32 	[%r253+80], %r273;
	ld.global.u32 	%r274, [%rd17+84];
	st.shared.u32 	[%r253+84], %r274;
	ld.global.u32 	%r275, [%rd17+88];
	st.shared.u32 	[%r253+88], %r275;
	ld.global.u32 	%r276, [%rd17+92];
	st.shared.u32 	[%r253+92], %r276;
	ld.global.u32 	%r277, [%rd17+96];
	st.shared.u32 	[%r253+96], %r277;
	ld.global.u32 	%r278, [%rd17+100];
	st.shared.u32 	[%r253+100], %r278;
	ld.global.u32 	%r279, [%rd17+104];
	st.shared.u32 	[%r253+104], %r279;
	ld.global.u32 	%r280, [%rd17+108];
	st.shared.u32 	[%r253+108], %r280;
	ld.global.u32 	%r281, [%rd17+112];
	st.shared.u32 	[%r253+112], %r281;
	ld.global.u32 	%r282, [%rd17+116];
	st.shared.u32 	[%r253+116], %r282;
	ld.global.u32 	%r283, [%rd17+120];
	st.shared.u32 	[%r253+120], %r283;
	ld.global.u32 	%r284, [%rd17+124];
	st.shared.u32 	[%r253+124], %r284;
	add.s32 	%r622, %r622, 16;
	setp.eq.s32 	%p4, %r622, %r617;
	@%p4 bra 	$L__BB0_5;
	bra.uni 	$L__BB0_4;
$L__BB0_5:
	setp.eq.s32 	%p5, %r3, 0;
	@%p5 bra 	$L__BB0_14;
	and.b32  	%r6, %r244, 7;
	setp.lt.u32 	%p6, %r3, 8;
	@%p6 bra 	$L__BB0_8;
	mul.wide.u32 	%rd18, %r617, 8;
	add.s64 	%rd19, %rd1, %rd18;
	ld.global.u32 	%r285, [%rd19];
	shl.b32 	%r286, %r617, 3;
	mov.u32 	%r287, _ZZ20k_bounding_algorithmP7Point2DiiPiE7sortedX;
	add.s32 	%r288, %r287, %r286;
	st.shared.u32 	[%r288], %r285;
	ld.global.u32 	%r289, [%rd19+4];
	st.shared.u32 	[%r288+4], %r289;
	ld.global.u32 	%r290, [%rd19+8];
	st.shared.u32 	[%r288+8], %r290;
	ld.global.u32 	%r291, [%rd19+12];
	st.shared.u32 	[%r288+12], %r291;
	ld.global.u32 	%r292, [%rd19+16];
	st.shared.u32 	[%r288+16], %r292;
	ld.global.u32 	%r293, [%rd19+20];
	st.shared.u32 	[%r288+20], %r293;
	ld.global.u32 	%r294, [%rd19+24];
	st.shared.u32 	[%r288+24], %r294;
	ld.global.u32 	%r295, [%rd19+28];
	st.shared.u32 	[%r288+28], %r295;
	ld.global.u32 	%r296, [%rd19+32];
	st.shared.u32 	[%r288+32], %r296;
	ld.global.u32 	%r297, [%rd19+36];
	st.shared.u32 	[%r288+36], %r297;
	ld.global.u32 	%r298, [%rd19+40];
	st.shared.u32 	[%r288+40], %r298;
	ld.global.u32 	%r299, [%rd19+44];
	st.shared.u32 	[%r288+44], %r299;
	ld.global.u32 	%r300, [%rd19+48];
	st.shared.u32 	[%r288+48], %r300;
	ld.global.u32 	%r301, [%rd19+52];
	st.shared.u32 	[%r288+52], %r301;
	ld.global.u32 	%r302, [%rd19+56];
	st.shared.u32 	[%r288+56], %r302;
	ld.global.u32 	%r303, [%rd19+60];
	st.shared.u32 	[%r288+60], %r303;
	add.s32 	%r617, %r617, 8;
$L__BB0_8:
	setp.eq.s32 	%p7, %r6, 0;
	@%p7 bra 	$L__BB0_14;
	and.b32  	%r9, %r244, 3;
	setp.lt.u32 	%p8, %r6, 4;
	@%p8 bra 	$L__BB0_11;
	mul.wide.u32 	%rd20, %r617, 8;
	add.s64 	%rd21, %rd1, %rd20;
	ld.global.u32 	%r304, [%rd21];
	shl.b32 	%r305, %r617, 3;
	mov.u32 	%r306, _ZZ20k_bounding_algorithmP7Point2DiiPiE7sortedX;
	add.s32 	%r307, %r306, %r305;
	st.shared.u32 	[%r307], %r304;
	ld.global.u32 	%r308, [%rd21+4];
	st.shared.u32 	[%r307+4], %r308;
	ld.global.u32 	%r309, [%rd21+8];
	st.shared.u32 	[%r307+8], %r309;
	ld.global.u32 	%r310, [%rd21+12];
	st.shared.u32 	[%r307+12], %r310;
	ld.global.u32 	%r311, [%rd21+16];
	st.shared.u32 	[%r307+16], %r311;
	ld.global.u32 	%r312, [%rd21+20];
	st.shared.u32 	[%r307+20], %r312;
	ld.global.u32 	%r313, [%rd21+24];
	st.shared.u32 	[%r307+24], %r313;
	ld.global.u32 	%r314, [%rd21+28];
	st.shared.u32 	[%r307+28], %r314;
	add.s32 	%r617, %r617, 4;
$L__BB0_11:
	setp.eq.s32 	%p9, %r9, 0;
	@%p9 bra 	$L__BB0_14;
	mov.b32 	%r621, 0;
	mov.u32 	%r318, _ZZ20k_bounding_algorithmP7Point2DiiPiE7sortedX;
$L__BB0_13:
	.pragma "nounroll";
	mul.wide.u32 	%rd22, %r617, 8;
	add.s64 	%rd23, %rd1, %rd22;
	ld.global.u32 	%r316, [%rd23];
	shl.b32 	%r317, %r617, 3;
	add.s32 	%r319, %r318, %r317;
	st.shared.u32 	[%r319], %r316;
	ld.global.u32 	%r320, [%rd23+4];
	st.shared.u32 	[%r319+4], %r320;
	add.s32 	%r617, %r617, 1;
	add.s32 	%r621, %r621, 1;
	setp.ne.s32 	%p10, %r621, %r9;
	@%p10 bra 	$L__BB0_13;
$L__BB0_14:
	add.s32 	%r16, %r244, -1;
	setp.lt.s32 	%p11, %r244, 2;
	@%p11 bra 	$L__BB0_56;
	add.s32 	%r17, %r244, -2;
	cvt.u16.u32 	%rs1, %r244;
	mov.b32 	%r624, 0;
	mov.b16 	%rs29, 0;
	mov.u16 	%rs30, %rs29;
	mov.u32 	%r623, %r16;
$L__BB0_16:
	sub.s32 	%r322, %r624, %r244;
	setp.gt.s32 	%p12, %r322, -2;
	@%p12 bra 	$L__BB0_55;
	sub.s32 	%r324, %r17, %r624;
	setp.lt.u32 	%p13, %r324, 7;
	mov.b32 	%r635, 0;
	@%p13 bra 	$L__BB0_36;
	and.b32  	%r635, %r623, -8;
	mov.b32 	%r626, 0;
	ld.shared.u32 	%r625, [_ZZ20k_bounding_algorithmP7Point2DiiPiE7sortedX];
$L__BB0_19:
	.pragma "nounroll";
	shl.b32 	%r326, %r626, 3;
	mov.u32 	%r327, _ZZ20k_bounding_algorithmP7Point2DiiPiE7sortedX;
	add.s32 	%r28, %r327, %r326;
	ld.shared.u32 	%r627, [%r28+8];
	setp.le.s32 	%p14, %r625, %r627;
	@%p14 bra 	$L__BB0_21;
	ld.shared.u32 	%r328, [%r28+4];
	st.shared.u32 	[%r28], %r627;
	ld.shared.u32 	%r329, [%r28+12];
	st.shared.u32 	[%r28+4], %r329;
	st.shared.u32 	[%r28+8], %r625;
	st.shared.u32 	[%r28+12], %r328;
	mov.u32 	%r627, %r625;
$L__BB0_21:
	ld.shared.u32 	%r628, [%r28+16];
	setp.le.s32 	%p15, %r627, %r628;
	@%p15 bra 	$L__BB0_23;
	ld.shared.u32 	%r330, [%r28+12];
	st.shared.u32 	[%r28+8], %r628;
	ld.shared.u32 	%r331, [%r28+20];
	st.shared.u32 	[%r28+12], %r331;
	st.shared.u32 	[%r28+16], %r627;
	st.shared.u32 	[%r28+20], %r330;
	mov.u32 	%r628, %r627;
$L__BB0_23:
	ld.shared.u32 	%r629, [%r28+24];
	setp.le.s32 	%p16, %r628, %r629;
	@%p16 bra 	$L__BB0_25;
	ld.shared.u32 	%r332, [%r28+20];
	st.shared.u32 	[%r28+16], %r629;
	ld.shared.u32 	%r333, [%r28+28];
	st.shared.u32 	[%r28+20], %r333;
	st.shared.u32 	[%r28+24], %r628;
	st.shared.u32 	[%r28+28], %r332;
	mov.u32 	%r629, %r628;
$L__BB0_25:
	ld.shared.u32 	%r630, [%r28+32];
	setp.le.s32 	%p17, %r629, %r630;
	@%p17 bra 	$L__BB0_27;
	ld.shared.u32 	%r334, [%r28+28];
	st.shared.u32 	[%r28+24], %r630;
	ld.shared.u32 	%r335, [%r28+36];
	st.shared.u32 	[%r28+28], %r335;
	st.shared.u32 	[%r28+32], %r629;
	st.shared.u32 	[%r28+36], %r334;
	mov.u32 	%r630, %r629;
$L__BB0_27:
	ld.shared.u32 	%r631, [%r28+40];
	setp.le.s32 	%p18, %r630, %r631;
	@%p18 bra 	$L__BB0_29;
	ld.shared.u32 	%r336, [%r28+36];
	st.shared.u32 	[%r28+32], %r631;
	ld.shared.u32 	%r337, [%r28+44];
	st.shared.u32 	[%r28+36], %r337;
	st.shared.u32 	[%r28+40], %r630;
	st.shared.u32 	[%r28+44], %r336;
	mov.u32 	%r631, %r630;
$L__BB0_29:
	ld.shared.u32 	%r632, [%r28+48];
	setp.le.s32 	%p19, %r631, %r632;
	@%p19 bra 	$L__BB0_31;
	ld.shared.u32 	%r338, [%r28+44];
	st.shared.u32 	[%r28+40], %r632;
	ld.shared.u32 	%r339, [%r28+52];
	st.shared.u32 	[%r28+44], %r339;
	st.shared.u32 	[%r28+48], %r631;
	st.shared.u32 	[%r28+52], %r338;
	mov.u32 	%r632, %r631;
$L__BB0_31:
	ld.shared.u32 	%r633, [%r28+56];
	setp.le.s32 	%p20, %r632, %r633;
	@%p20 bra 	$L__BB0_33;
	ld.shared.u32 	%r340, [%r28+52];
	st.shared.u32 	[%r28+48], %r633;
	ld.shared.u32 	%r341, [%r28+60];
	st.shared.u32 	[%r28+52], %r341;
	st.shared.u32 	[%r28+56], %r632;
	st.shared.u32 	[%r28+60], %r340;
	mov.u32 	%r633, %r632;
$L__BB0_33:
	add.s32 	%r626, %r626, 8;
	ld.shared.u32 	%r625, [%r28+64];
	setp.le.s32 	%p21, %r633, %r625;
	@%p21 bra 	$L__BB0_35;
	ld.shared.u32 	%r342, [%r28+60];
	st.shared.u32 	[%r28+56], %r625;
	ld.shared.u32 	%r343, [%r28+68];
	st.shared.u32 	[%r28+60], %r343;
	st.shared.u32 	[%r28+64], %r633;
	st.shared.u32 	[%r28+68], %r342;
	mov.u32 	%r625, %r633;
$L__BB0_35:
	setp.ne.s32 	%p22, %r626, %r635;
	@%p22 bra 	$L__BB0_19;
$L__BB0_36:
	and.b32  	%r344, %r623, 7;
	setp.eq.s32 	%p23, %r344, 0;
	@%p23 bra 	$L__BB0_55;
	not.b16 	%rs17, %rs30;
	add.s16 	%rs18, %rs17, %rs1;
	cvt.u32.u16 	%r345, %rs18;
	and.b32  	%r47, %r345, 7;
	add.s32 	%r346, %r47, -1;
	setp.lt.u32 	%p24, %r346, 3;
	@%p24 bra 	$L__BB0_46;
	shl.b32 	%r347, %r635, 3;
	mov.u32 	%r348, _ZZ20k_bounding_algorithmP7Point2DiiPiE7sortedX;
	add.s32 	%r48, %r348, %r347;
	ld.shared.u32 	%r49, [%r48];
	ld.shared.u32 	%r636, [%r48+8];
	setp.le.s32 	%p25, %r49, %r636;
	@%p25 bra 	$L__BB0_40;
	ld.shared.u32 	%r349, [%r48+4];
	st.shared.u32 	[%r48], %r636;
	ld.shared.u32 	%r350, [%r48+12];
	st.shared.u32 	[%r48+4], %r350;
	st.shared.u32 	[%r48+8], %r49;
	st.shared.u32 	[%r48+12], %r349;
	mov.u32 	%r636, %r49;
$L__BB0_40:
	ld.shared.u32 	%r637, [%r48+16];
	setp.le.s32 	%p26, %r636, %r637;
	@%p26 bra 	$L__BB0_42;
	ld.shared.u32 	%r351, [%r48+12];
	st.shared.u32 	[%r48+8], %r637;
	ld.shared.u32 	%r352, [%r48+20];
	st.shared.u32 	[%r48+12], %r352;
	st.shared.u32 	[%r48+16], %r636;
	st.shared.u32 	[%r48+20], %r351;
	mov.u32 	%r637, %r636;
$L__BB0_42:
	ld.shared.u32 	%r638, [%r48+24];
	setp.le.s32 	%p27, %r637, %r638;
	@%p27 bra 	$L__BB0_44;
	ld.shared.u32 	%r353, [%r48+20];
	st.shared.u32 	[%r48+16], %r638;
	ld.shared.u32 	%r354, [%r48+28];
	st.shared.u32 	[%r48+20], %r354;
	st.shared.u32 	[%r48+24], %r637;
	st.shared.u32 	[%r48+28], %r353;
	mov.u32 	%r638, %r637;
$L__BB0_44:
	add.s32 	%r635, %r635, 4;
	ld.shared.u32 	%r57, [%r48+32];
	setp.le.s32 	%p28, %r638, %r57;
	@%p28 bra 	$L__BB0_46;
	ld.shared.u32 	%r355, [%r48+28];
	st.shared.u32 	[%r48+24], %r57;
	ld.shared.u32 	%r356, [%r48+36];
	st.shared.u32 	[%r48+28], %r356;
	st.shared.u32 	[%r48+32], %r638;
	st.shared.u32 	[%r48+36], %r355;
$L__BB0_46:
	and.b32  	%r357, %r47, 3;
	setp.eq.s32 	%p29, %r357, 0;
	@%p29 bra 	$L__BB0_55;
	xor.b16  	%rs19, %rs29, 3;
	add.s16 	%rs5, %rs19, %rs1;
	and.b16  	%rs20, %rs5, 3;
	setp.eq.s16 	%p30, %rs20, 1;
	@%p30 bra 	$L__BB0_52;
	shl.b32 	%r358, %r635, 3;
	mov.u32 	%r359, _ZZ20k_bounding_algorithmP7Point2DiiPiE7sortedX;
	add.s32 	%r59, %r359, %r358;
	ld.shared.u32 	%r60, [%r59];
	ld.shared.u32 	%r640, [%r59+8];
	setp.le.s32 	%p31, %r60, %r640;
	@%p31 bra 	$L__BB0_50;
	ld.shared.u32 	%r360, [%r59+4];
	st.shared.u32 	[%r59], %r640;
	ld.shared.u32 	%r361, [%r59+12];
	st.shared.u32 	[%r59+4], %r361;
	st.shared.u32 	[%r59+8], %r60;
	st.shared.u32 	[%r59+12], %r360;
	mov.u32 	%r640, %r60;
$L__BB0_50:
	add.s32 	%r635, %r635, 2;
	ld.shared.u32 	%r64, [%r59+16];
	setp.le.s32 	%p32, %r640, %r64;
	@%p32 bra 	$L__BB0_52;
	ld.shared.u32 	%r362, [%r59+12];
	st.shared.u32 	[%r59+8], %r64;
	ld.shared.u32 	%r363, [%r59+20];
	st.shared.u32 	[%r59+12], %r363;
	st.shared.u32 	[%r59+16], %r640;
	st.shared.u32 	[%r59+20], %r362;
$L__BB0_52:
	and.b16  	%rs21, %rs5, 1;
	setp.eq.b16 	%p33, %rs21, 1;
	not.pred 	%p34, %p33;
	@%p34 bra 	$L__BB0_55;
	shl.b32 	%r364, %r635, 3;
	mov.u32 	%r365, _ZZ20k_bounding_algorithmP7Point2DiiPiE7sortedX;
	add.s32 	%r66, %r365, %r364;
	ld.shared.u32 	%r67, [%r66];
	ld.shared.u32 	%r68, [%r66+8];
	setp.le.s32 	%p35, %r67, %r68;
	@%p35 bra 	$L__BB0_55;
	ld.shared.u32 	%r366, [%r66+4];
	st.shared.u32 	[%r66], %r68;
	ld.shared.u32 	%r367, [%r66+12];
	st.shared.u32 	[%r66+4], %r367;
	st.shared.u32 	[%r66+8], %r67;
	st.shared.u32 	[%r66+12], %r366;
$L__BB0_55:
	add.s32 	%r624, %r624, 1;
	add.s32 	%r623, %r623, -1;
	setp.eq.s32 	%p36, %r624, %r16;
	add.s16 	%rs30, %rs30, 1;
	add.s16 	%rs29, %rs29, 1;
	@%p36 bra 	$L__BB0_56;
	bra.uni 	$L__BB0_16;
$L__BB0_56:
	setp.lt.s32 	%p37, %r244, 1;
	@%p37 bra 	$L__BB0_69;
	and.b32  	%r24, %r244, 15;
	setp.lt.u32 	%p38, %r16, 15;
	mov.b32 	%r642, 0;
	@%p38 bra 	$L__BB0_60;
	and.b32  	%r642, %r244, 2147483632;
	mov.b32 	%r647, 0;
$L__BB0_59:
	.pragma "nounroll";
	mul.wide.u32 	%rd24, %r647, 8;
	add.s64 	%rd25, %rd1, %rd24;
	ld.global.u32 	%r370, [%rd25];
	shl.b32 	%r371, %r647, 3;
	mov.u32 	%r372, _ZZ20k_bounding_algorithmP7Point2DiiPiE7sortedY;
	add.s32 	%r373, %r372, %r371;
	st.shared.u32 	[%r373], %r370;
	ld.global.u32 	%r374, [%rd25+4];
	st.shared.u32 	[%r373+4], %r374;
	ld.global.u32 	%r375, [%rd25+8];
	st.shared.u32 	[%r373+8], %r375;
	ld.global.u32 	%r376, [%rd25+12];
	st.shared.u32 	[%r373+12], %r376;
	ld.global.u32 	%r377, [%rd25+16];
	st.shared.u32 	[%r373+16], %r377;
	ld.global.u32 	%r378, [%rd25+20];
	st.shared.u32 	[%r373+20], %r378;
	ld.global.u32 	%r379, [%rd25+24];
	st.shared.u32 	[%r373+24], %r379;
	ld.global.u32 	%r380, [%rd25+28];
	st.shared.u32 	[%r373+28], %r380;
	ld.global.u32 	%r381, [%rd25+32];
	st.shared.u32 	[%r373+32], %r381;
	ld.global.u32 	%r382, [%rd25+36];
	st.shared.u32 	[%r373+36], %r382;
	ld.global.u32 	%r383, [%rd25+40];
	st.shared.u32 	[%r373+40], %r383;
	ld.global.u32 	%r384, [%rd25+44];
	st.shared.u32 	[%r373+44], %r384;
	ld.global.u32 	%r385, [%rd25+48];
	st.shared.u32 	[%r373+48], %r385;
	ld.global.u32 	%r386, [%rd25+52];
	st.shared.u32 	[%r373+52], %r386;
	ld.global.u32 	%r387, [%rd25+56];
	st.shared.u32 	[%r373+56], %r387;
	ld.global.u32 	%r388, [%rd25+60];
	st.shared.u32 	[%r373+60], %r388;
	ld.global.u32 	%r389, [%rd25+64];
	st.shared.u32 	[%r373+64], %r389;
	ld.global.u32 	%r390, [%rd25+68];
	st.shared.u32 	[%r373+68], %r390;
	ld.global.u32 	%r391, [%rd25+72];
	st.shared.u32 	[%r373+72], %r391;
	ld.global.u32 	%r392, [%rd25+76];
	st.shared.u32 	[%r373+76], %r392;
	ld.global.u32 	%r393, [%rd25+80];
	st.shared.u32 	[%r373+80], %r393;
	ld.global.u32 	%r394, [%rd25+84];
	st.shared.u32 	[%r373+84], %r394;
	ld.global.u32 	%r395, [%rd25+88];
	st.shared.u32 	[%r373+88], %r395;
	ld.global.u32 	%r396, [%rd25+92];
	st.shared.u32 	[%r373+92], %r396;
	ld.global.u32 	%r397, [%rd25+96];
	st.shared.u32 	[%r373+96], %r397;
	ld.global.u32 	%r398, [%rd25+100];
	st.shared.u32 	[%r373+100], %r398;
	ld.global.u32 	%r399, [%rd25+104];
	st.shared.u32 	[%r373+104], %r399;
	ld.global.u32 	%r400, [%rd25+108];
	st.shared.u32 	[%r373+108], %r400;
	ld.global.u32 	%r401, [%rd25+112];
	st.shared.u32 	[%r373+112], %r401;
	ld.global.u32 	%r402, [%rd25+116];
	st.shared.u32 	[%r373+116], %r402;
	ld.global.u32 	%r403, [%rd25+120];
	st.shared.u32 	[%r373+120], %r403;
	ld.global.u32 	%r404, [%rd25+124];
	st.shared.u32 	[%r373+124], %r404;
	add.s32 	%r647, %r647, 16;
	setp.eq.s32 	%p39, %r647, %r642;
	@%p39 bra 	$L__BB0_60;
	bra.uni 	$L__BB0_59;
$L__BB0_60:
	setp.eq.s32 	%p40, %r24, 0;
	@%p40 bra 	$L__BB0_69;
	and.b32  	%r72, %r244, 7;
	setp.lt.u32 	%p41, %r24, 8;
	@%p41 bra 	$L__BB0_63;
	mul.wide.u32 	%rd26, %r642, 8;
	add.s64 	%rd27, %rd1, %rd26;
	ld.global.u32 	%r405, [%rd27];
	shl.b32 	%r406, %r642, 3;
	mov.u32 	%r407, _ZZ20k_bounding_algorithmP7Point2DiiPiE7sortedY;
	add.s32 	%r408, %r407, %r406;
	st.shared.u32 	[%r408], %r405;
	ld.global.u32 	%r409, [%rd27+4];
	st.shared.u32 	[%r408+4], %r409;
	ld.global.u32 	%r410, [%rd27+8];
	st.shared.u32 	[%r408+8], %r410;
	ld.global.u32 	%r411, [%rd27+12];
	st.shared.u32 	[%r408+12], %r411;
	ld.global.u32 	%r412, [%rd27+16];
	st.shared.u32 	[%r408+16], %r412;
	ld.global.u32 	%r413, [%rd27+20];
	st.shared.u32 	[%r408+20], %r413;
	ld.global.u32 	%r414, [%rd27+24];
	st.shared.u32 	[%r408+24], %r414;
	ld.global.u32 	%r415, [%rd27+28];
	st.shared.u32 	[%r408+28], %r415;
	ld.global.u32 	%r416, [%rd27+32];
	st.shared.u32 	[%r408+32], %r416;
	ld.global.u32 	%r417, [%rd27+36];
	st.shared.u32 	[%r408+36], %r417;
	ld.global.u32 	%r418, [%rd27+40];
	st.shared.u32 	[%r408+40], %r418;
	ld.global.u32 	%r419, [%rd27+44];
	st.shared.u32 	[%r408+44], %r419;
	ld.global.u32 	%r420, [%rd27+48];
	st.shared.u32 	[%r408+48], %r420;
	ld.global.u32 	%r421, [%rd27+52];
	st.shared.u32 	[%r408+52], %r421;
	ld.global.u32 	%r422, [%rd27+56];
	st.shared.u32 	[%r408+56], %r422;
	ld.global.u32 	%r423, [%rd27+60];
	st.shared.u32 	[%r408+60], %r423;
	add.s32 	%r642, %r642, 8;
$L__BB0_63:
	setp.eq.s32 	%p42, %r72, 0;
	@%p42 bra 	$L__BB0_69;
	and.b32  	%r75, %r244, 3;
	setp.lt.u32 	%p43, %r72, 4;
	@%p43 bra 	$L__BB0_66;
	mul.wide.u32 	%rd28, %r642, 8;
	add.s64 	%rd29, %rd1, %rd28;
	ld.global.u32 	%r424, [%rd29];
	shl.b32 	%r425, %r642, 3;
	mov.u32 	%r426, _ZZ20k_bounding_algorithmP7Point2DiiPiE7sortedY;
	add.s32 	%r427, %r426, %r425;
	st.shared.u32 	[%r427], %r424;
	ld.global.u32 	%r428, [%rd29+4];
	st.shared.u32 	[%r427+4], %r428;
	ld.global.u32 	%r429, [%rd29+8];
	st.shared.u32 	[%r427+8], %r429;
	ld.global.u32 	%r430, [%rd29+12];
	st.shared.u32 	[%r427+12], %r430;
	ld.global.u32 	%r431, [%rd29+16];
	st.shared.u32 	[%r427+16], %r431;
	ld.global.u32 	%r432, [%rd29+20];
	st.shared.u32 	[%r427+20], %r432;
	ld.global.u32 	%r433, [%rd29+24];
	st.shared.u32 	[%r427+24], %r433;
	ld.global.u32 	%r434, [%rd29+28];
	st.shared.u32 	[%r427+28], %r434;
	add.s32 	%r642, %r642, 4;
$L__BB0_66:
	setp.eq.s32 	%p44, %r75, 0;
	@%p44 bra 	$L__BB0_69;
	mov.b32 	%r646, 0;
	mov.u32 	%r438, _ZZ20k_bounding_algorithmP7Point2DiiPiE7sortedY;
$L__BB0_68:
	.pragma "nounroll";
	mul.wide.u32 	%rd30, %r642, 8;
	add.s64 	%rd31, %rd1, %rd30;
	ld.global.u32 	%r436, [%rd31];
	shl.b32 	%r437, %r642, 3;
	add.s32 	%r439, %r438, %r437;
	st.shared.u32 	[%r439], %r436;
	ld.global.u32 	%r440, [%rd31+4];
	st.shared.u32 	[%r439+4], %r440;
	add.s32 	%r642, %r642, 1;
	add.s32 	%r646, %r646, 1;
	setp.ne.s32 	%p45, %r646, %r75;
	@%p45 bra 	$L__BB0_68;
$L__BB0_69:
	setp.lt.s32 	%p46, %r244, 2;
	@%p46 bra 	$L__BB0_111;
	add.s32 	%r82, %r244, -2;
	cvt.u16.u32 	%rs8, %r244;
	mov.b32 	%r649, 0;
	mov.b16 	%rs31, 0;
	mov.u16 	%rs32, %rs31;
	mov.u32 	%r648, %r16;
$L__BB0_71:
	sub.s32 	%r442, %r649, %r244;
	setp.gt.s32 	%p47, %r442, -2;
	@%p47 bra 	$L__BB0_110;
	sub.s32 	%r444, %r82, %r649;
	setp.lt.u32 	%p48, %r444, 7;
	mov.b32 	%r664, 0;
	@%p48 bra 	$L__BB0_91;
	and.b32  	%r664, %r648, -8;
	mov.b32 	%r651, 0;
	ld.shared.u32 	%r650, [_ZZ20k_bounding_algorithmP7Point2DiiPiE7sortedY+4];
$L__BB0_74:
	.pragma "nounroll";
	shl.b32 	%r446, %r651, 3;
	mov.u32 	%r447, _ZZ20k_bounding_algorithmP7Point2DiiPiE7sortedY;
	add.s32 	%r448, %r447, %r446;
	add.s32 	%r91, %r448, 4;
	ld.shared.u32 	%r652, [%r448+12];
	setp.le.s32 	%p49, %r650, %r652;
	@%p49 bra 	$L__BB0_76;
	ld.shared.u32 	%r449, [%r91+-4];
	ld.shared.u32 	%r450, [%r91+4];
	st.shared.u32 	[%r91+-4], %r450;
	st.shared.u32 	[%r91], %r652;
	st.shared.u32 	[%r91+4], %r449;
	st.shared.u32 	[%r91+8], %r650;
	mov.u32 	%r652, %r650;
$L__BB0_76:
	ld.shared.u32 	%r653, [%r91+16];
	setp.le.s32 	%p50, %r652, %r653;
	@%p50 bra 	$L__BB0_78;
	ld.shared.u32 	%r451, [%r91+4];
	ld.shared.u32 	%r452, [%r91+12];
	st.shared.u32 	[%r91+4], %r452;
	st.shared.u32 	[%r91+8], %r653;
	st.shared.u32 	[%r91+12], %r451;
	st.shared.u32 	[%r91+16], %r652;
	mov.u32 	%r653, %r652;
$L__BB0_78:
	ld.shared.u32 	%r654, [%r91+24];
	setp.le.s32 	%p51, %r653, %r654;
	@%p51 bra 	$L__BB0_80;
	ld.shared.u32 	%r453, [%r91+12];
	ld.shared.u32 	%r454, [%r91+20];
	st.shared.u32 	[%r91+12], %r454;
	st.shared.u32 	[%r91+16], %r654;
	st.shared.u32 	[%r91+20], %r453;
	st.shared.u32 	[%r91+24], %r653;
	mov.u32 	%r654, %r653;
$L__BB0_80:
	ld.shared.u32 	%r655, [%r91+32];
	setp.le.s32 	%p52, %r654, %r655;
	@%p52 bra 	$L__BB0_82;
	ld.shared.u32 	%r455, [%r91+20];
	ld.shared.u32 	%r456, [%r91+28];
	st.shared.u32 	[%r91+20], %r456;
	st.shared.u32 	[%r91+24], %r655;
	st.shared.u32 	[%r91+28], %r455;
	st.shared.u32 	[%r91+32], %r654;
	mov.u32 	%r655, %r654;
$L__BB0_82:
	ld.shared.u32 	%r656, [%r91+40];
	setp.le.s32 	%p53, %r655, %r656;
	@%p53 bra 	$L__BB0_84;
	ld.shared.u32 	%r457, [%r91+28];
	ld.shared.u32 	%r458, [%r91+36];
	st.shared.u32 	[%r91+28], %r458;
	st.shared.u32 	[%r91+32], %r656;
	st.shared.u32 	[%r91+36], %r457;
	st.shared.u32 	[%r91+40], %r655;
	mov.u32 	%r656, %r655;
$L__BB0_84:
	ld.shared.u32 	%r657, [%r91+48];
	setp.le.s32 	%p54, %r656, %r657;
	@%p54 bra 	$L__BB0_86;
	ld.shared.u32 	%r459, [%r91+36];
	ld.shared.u32 	%r460, [%r91+44];
	st.shared.u32 	[%r91+36], %r460;
	st.shared.u32 	[%r91+40], %r657;
	st.shared.u32 	[%r91+44], %r459;
	st.shared.u32 	[%r91+48], %r656;
	mov.u32 	%r657, %r656;
$L__BB0_86:
	ld.shared.u32 	%r658, [%r91+56];
	setp.le.s32 	%p55, %r657, %r658;
	@%p55 bra 	$L__BB0_88;
	ld.shared.u32 	%r461, [%r91+44];
	ld.shared.u32 	%r462, [%r91+52];
	st.shared.u32 	[%r91+44], %r462;
	st.shared.u32 	[%r91+48], %r658;
	st.shared.u32 	[%r91+52], %r461;
	st.shared.u32 	[%r91+56], %r657;
	mov.u32 	%r658, %r657;
$L__BB0_88:
	add.s32 	%r651, %r651, 8;
	ld.shared.u32 	%r650, [%r91+64];
	setp.le.s32 	%p56, %r658, %r650;
	@%p56 bra 	$L__BB0_90;
	ld.shared.u32 	%r463, [%r91+52];
	ld.shared.u32 	%r464, [%r91+60];
	st.shared.u32 	[%r91+52], %r464;
	st.shared.u32 	[%r91+56], %r650;
	st.shared.u32 	[%r91+60], %r463;
	st.shared.u32 	[%r91+64], %r658;
	mov.u32 	%r650, %r658;
$L__BB0_90:
	setp.ne.s32 	%p57, %r651, %r664;
	@%p57 bra 	$L__BB0_74;
$L__BB0_91:
	and.b32  	%r465, %r648, 7;
	setp.eq.s32 	%p58, %r465, 0;
	@%p58 bra 	$L__BB0_110;
	not.b16 	%rs24, %rs32;
	add.s16 	%rs25, %rs24, %rs8;
	cvt.u32.u16 	%r466, %rs25;
	and.b32  	%r110, %r466, 7;
	add.s32 	%r467, %r110, -1;
	setp.lt.u32 	%p59, %r467, 3;
	@%p59 bra 	$L__BB0_101;
	shl.b32 	%r468, %r664, 3;
	mov.u32 	%r469, _ZZ20k_bounding_algorithmP7Point2DiiPiE7sortedY;
	add.s32 	%r470, %r469, %r468;
	add.s32 	%r111, %r470, 4;
	ld.shared.u32 	%r112, [%r470+4];
	ld.shared.u32 	%r661, [%r470+12];
	setp.le.s32 	%p60, %r112, %r661;
	@%p60 bra 	$L__BB0_95;
	ld.shared.u32 	%r471, [%r111+-4];
	ld.shared.u32 	%r472, [%r111+4];
	st.shared.u32 	[%r111+-4], %r472;
	st.shared.u32 	[%r111], %r661;
	st.shared.u32 	[%r111+4], %r471;
	st.shared.u32 	[%r111+8], %r112;
	mov.u32 	%r661, %r112;
$L__BB0_95:
	ld.shared.u32 	%r662, [%r111+16];
	setp.le.s32 	%p61, %r661, %r662;
	@%p61 bra 	$L__BB0_97;
	ld.shared.u32 	%r473, [%r111+4];
	ld.shared.u32 	%r474, [%r111+12];
	st.shared.u32 	[%r111+4], %r474;
	st.shared.u32 	[%r111+8], %r662;
	st.shared.u32 	[%r111+12], %r473;
	st.shared.u32 	[%r111+16], %r661;
	mov.u32 	%r662, %r661;
$L__BB0_97:
	ld.shared.u32 	%r663, [%r111+24];
	setp.le.s32 	%p62, %r662, %r663;
	@%p62 bra 	$L__BB0_99;
	ld.shared.u32 	%r475, [%r111+12];
	ld.shared.u32 	%r476, [%r111+20];
	st.shared.u32 	[%r111+12], %r476;
	st.shared.u32 	[%r111+16], %r663;
	st.shared.u32 	[%r111+20], %r475;
	st.shared.u32 	[%r111+24], %r662;
	mov.u32 	%r663, %r662;
$L__BB0_99:
	add.s32 	%r664, %r664, 4;
	ld.shared.u32 	%r120, [%r111+32];
	setp.le.s32 	%p63, %r663, %r120;
	@%p63 bra 	$L__BB0_101;
	ld.shared.u32 	%r477, [%r111+20];
	ld.shared.u32 	%r478, [%r111+28];
	st.shared.u32 	[%r111+20], %r478;
	st.shared.u32 	[%r111+24], %r120;
	st.shared.u32 	[%r111+28], %r477;
	st.shared.u32 	[%r111+32], %r663;
$L__BB0_101:
	and.b32  	%r479, %r110, 3;
	setp.eq.s32 	%p64, %r479, 0;
	@%p64 bra 	$L__BB0_110;
	xor.b16  	%rs26, %rs31, 3;
	add.s16 	%rs12, %rs26, %rs8;
	and.b16  	%rs27, %rs12, 3;
	setp.eq.s16 	%p65, %rs27, 1;
	@%p65 bra 	$L__BB0_107;
	shl.b32 	%r480, %r664, 3;
	mov.u32 	%r481, _ZZ20k_bounding_algorithmP7Point2DiiPiE7sortedY;
	add.s32 	%r482, %r481, %r480;
	add.s32 	%r122, %r482, 4;
	ld.shared.u32 	%r123, [%r482+4];
	ld.shared.u32 	%r665, [%r482+12];
	setp.le.s32 	%p66, %r123, %r665;
	@%p66 bra 	$L__BB0_105;
	ld.shared.u32 	%r483, [%r122+-4];
	ld.shared.u32 	%r484, [%r122+4];
	st.shared.u32 	[%r122+-4], %r484;
	st.shared.u32 	[%r122], %r665;
	st.shared.u32 	[%r122+4], %r483;
	st.shared.u32 	[%r122+8], %r123;
	mov.u32 	%r665, %r123;
$L__BB0_105:
	add.s32 	%r664, %r664, 2;
	ld.shared.u32 	%r127, [%r122+16];
	setp.le.s32 	%p67, %r665, %r127;
	@%p67 bra 	$L__BB0_107;
	ld.shared.u32 	%r485, [%r122+4];
	ld.shared.u32 	%r486, [%r122+12];
	st.shared.u32 	[%r122+4], %r486;
	st.shared.u32 	[%r122+8], %r127;
	st.shared.u32 	[%r122+12], %r485;
	st.shared.u32 	[%r122+16], %r665;
$L__BB0_107:
	and.b16  	%rs28, %rs12, 1;
	setp.eq.b16 	%p68, %rs28, 1;
	not.pred 	%p69, %p68;
	@%p69 bra 	$L__BB0_110;
	shl.b32 	%r487, %r664, 3;
	mov.u32 	%r488, _ZZ20k_bounding_algorithmP7Point2DiiPiE7sortedY;
	add.s32 	%r489, %r488, %r487;
	add.s32 	%r129, %r489, 4;
	ld.shared.u32 	%r130, [%r489+4];
	ld.shared.u32 	%r131, [%r489+12];
	setp.le.s32 	%p70, %r130, %r131;
	@%p70 bra 	$L__BB0_110;
	ld.shared.u32 	%r490, [%r129+-4];
	ld.shared.u32 	%r491, [%r129+4];
	st.shared.u32 	[%r129+-4], %r491;
	st.shared.u32 	[%r129], %r131;
	st.shared.u32 	[%r129+4], %r490;
	st.shared.u32 	[%r129+8], %r130;
$L__BB0_110:
	add.s32 	%r649, %r649, 1;
	add.s32 	%r648, %r648, -1;
	setp.ne.s32 	%p71, %r649, %r16;
	add.s16 	%rs32, %rs32, 1;
	add.s16 	%rs31, %rs31, 1;
	@%p71 bra 	$L__BB0_71;
$L__BB0_111:
	bar.sync 	0;
	shl.b32 	%r492, %r1, 3;
	mov.u32 	%r493, _ZZ20k_bounding_algorithmP7Point2DiiPiE7sortedX;
	add.s32 	%r494, %r493, %r492;
	ld.shared.u32 	%r134, [%r494];
	ld.shared.u32 	%r495, [%r494+4];
	shl.b32 	%r497, %r671, 3;
	mov.u32 	%r498, _ZZ20k_bounding_algorithmP7Point2DiiPiE7sortedY;
	add.s32 	%r499, %r498, %r497;
	ld.shared.u32 	%r500, [%r499];
	ld.shared.u32 	%r501, [%r499+4];
	setp.gt.s32 	%p72, %r134, %r500;
	setp.lt.s32 	%p73, %r495, %r501;
	or.pred  	%p74, %p72, %p73;
	@%p74 bra 	$L__BB0_206;
	setp.ge.s32 	%p75, %r1, %r244;
	mov.b64 	%rd54, 0;
	@%p75 bra 	$L__BB0_122;
	mov.b32 	%r670, 0;
	mov.u32 	%r668, %r1;
$L__BB0_114:
	setp.ge.s32 	%p76, %r671, %r244;
	@%p76 bra 	$L__BB0_120;
	shl.b32 	%r503, %r668, 3;
	add.s32 	%r138, %r493, %r503;
	ld.shared.u32 	%r139, [%r138];
	mov.u32 	%r669, %r671;
$L__BB0_116:
	shl.b32 	%r505, %r669, 3;
	add.s32 	%r141, %r498, %r505;
	ld.shared.u32 	%r507, [%r141];
	setp.ne.s32 	%p77, %r139, %r507;
	@%p77 bra 	$L__BB0_119;
	ld.shared.u32 	%r508, [%r138+4];
	ld.shared.u32 	%r509, [%r141+4];
	setp.ne.s32 	%p78, %r508, %r509;
	@%p78 bra 	$L__BB0_119;
	add.s32 	%r670, %r670, 1;
	bra.uni 	$L__BB0_120;
$L__BB0_119:
	add.s32 	%r669, %r669, 1;
	setp.ne.s32 	%p79, %r669, %r244;
	@%p79 bra 	$L__BB0_116;
$L__BB0_120:
	add.s32 	%r668, %r668, 1;
	setp.ne.s32 	%p80, %r668, %r244;
	@%p80 bra 	$L__BB0_114;
	mul.wide.s32 	%rd54, %r670, 8;
$L__BB0_122:
	{ // callseq 0, 0
	.param .b64 param0;
	st.param.b64 	[param0], %rd54;
	.param .b64 retval0;
	call.uni (retval0), 
	malloc, 
	(
	param0
	);
	ld.param.b64 	%rd33, [retval0];
	} // callseq 0
	setp.ge.s32 	%p81, %r671, %r244;
	mov.b32 	%r700, 0;
	@%p81 bra 	$L__BB0_173;
	mov.b32 	%r700, 0;
$L__BB0_124:
	setp.ge.s32 	%p82, %r1, %r244;
	@%p82 bra 	$L__BB0_172;
	shl.b32 	%r512, %r671, 3;
	add.s32 	%r148, %r498, %r512;
	ld.shared.u32 	%r149, [%r148];
	and.b32  	%r150, %r700, 7;
	add.s32 	%r151, %r150, -1;
	and.b32  	%r152, %r700, 3;
	and.b32  	%r153, %r700, 2147483640;
	and.b32  	%r154, %r700, 1;
	mov.u32 	%r673, %r1;
$L__BB0_126:
	shl.b32 	%r514, %r673, 3;
	add.s32 	%r156, %r493, %r514;
	ld.shared.u32 	%r516, [%r156];
	setp.ne.s32 	%p83, %r149, %r516;
	@%p83 bra 	$L__BB0_171;
	ld.shared.u32 	%r157, [%r148+4];
	ld.shared.u32 	%r517, [%r156+4];
	setp.ne.s32 	%p84, %r157, %r517;
	@%p84 bra 	$L__BB0_171;
	setp.lt.s32 	%p85, %r700, 1;
	@%p85 bra 	$L__BB0_170;
	setp.lt.u32 	%p86, %r700, 8;
	mov.b32 	%r692, 0;
	mov.u32 	%r676, %r692;
	@%p86 bra 	$L__BB0_148;
	mov.b32 	%r674, 0;
	mov.u32 	%r676, %r674;
$L__BB0_131:
	.pragma "nounroll";
	mul.wide.u32 	%rd34, %r674, 8;
	add.s64 	%rd5, %rd33, %rd34;
	ld.u32 	%r521, [%rd5];
	setp.ne.s32 	%p87, %r149, %r521;
	@%p87 bra 	$L__BB0_133;
	ld.u32 	%r522, [%rd5+4];
	setp.eq.s32 	%p88, %r157, %r522;
	selp.b32 	%r676, 1, %r676, %p88;
$L__BB0_133:
	ld.u32 	%r523, [%rd5+8];
	setp.ne.s32 	%p89, %r149, %r523;
	@%p89 bra 	$L__BB0_135;
	ld.u32 	%r524, [%rd5+12];
	setp.eq.s32 	%p90, %r157, %r524;
	selp.b32 	%r676, 1, %r676, %p90;
$L__BB0_135:
	ld.u32 	%r525, [%rd5+16];
	setp.ne.s32 	%p91, %r149, %r525;
	@%p91 bra 	$L__BB0_137;
	ld.u32 	%r526, [%rd5+20];
	setp.eq.s32 	%p92, %r157, %r526;
	selp.b32 	%r676, 1, %r676, %p92;
$L__BB0_137:
	ld.u32 	%r527, [%rd5+24];
	setp.ne.s32 	%p93, %r149, %r527;
	@%p93 bra 	$L__BB0_139;
	ld.u32 	%r528, [%rd5+28];
	setp.eq.s32 	%p94, %r157, %r528;
	selp.b32 	%r676, 1, %r676, %p94;
$L__BB0_139:
	ld.u32 	%r529, [%rd5+32];
	setp.ne.s32 	%p95, %r149, %r529;
	@%p95 bra 	$L__BB0_141;
	ld.u32 	%r530, [%rd5+36];
	setp.eq.s32 	%p96, %r157, %r530;
	selp.b32 	%r676, 1, %r676, %p96;
$L__BB0_141:
	ld.u32 	%r531, [%rd5+40];
	setp.ne.s32 	%p97, %r149, %r531;
	@%p97 bra 	$L__BB0_143;
	ld.u32 	%r532, [%rd5+44];
	setp.eq.s32 	%p98, %r157, %r532;
	selp.b32 	%r676, 1, %r676, %p98;
$L__BB0_143:
	ld.u32 	%r533, [%rd5+48];
	setp.ne.s32 	%p99, %r149, %r533;
	@%p99 bra 	$L__BB0_145;
	ld.u32 	%r534, [%rd5+52];
	setp.eq.s32 	%p100, %r157, %r534;
	selp.b32 	%r676, 1, %r676, %p100;
$L__BB0_145:
	ld.u32 	%r535, [%rd5+56];
	setp.ne.s32 	%p101, %r149, %r535;
	@%p101 bra 	$L__BB0_147;
	ld.u32 	%r536, [%rd5+60];
	setp.eq.s32 	%p102, %r157, %r536;
	selp.b32 	%r676, 1, %r676, %p102;
$L__BB0_147:
	add.s32 	%r674, %r674, 8;
	setp.ne.s32 	%p103, %r674, %r153;
	mov.u32 	%r692, %r153;
	@%p103 bra 	$L__BB0_131;
$L__BB0_148:
	setp.eq.s32 	%p104, %r150, 0;
	@%p104 bra 	$L__BB0_169;
	setp.lt.u32 	%p105, %r151, 3;
	@%p105 bra 	$L__BB0_159;
	mul.wide.u32 	%rd35, %r692, 8;
	add.s64 	%rd6, %rd33, %rd35;
	ld.u32 	%r538, [%rd6];
	setp.ne.s32 	%p106, %r149, %r538;
	@%p106 bra 	$L__BB0_152;
	ld.u32 	%r539, [%rd6+4];
	setp.eq.s32 	%p107, %r157, %r539;
	selp.b32 	%r676, 1, %r676, %p107;
$L__BB0_152:
	ld.u32 	%r540, [%rd6+8];
	setp.ne.s32 	%p108, %r149, %r540;
	@%p108 bra 	$L__BB0_154;
	ld.u32 	%r541, [%rd6+12];
	setp.eq.s32 	%p109, %r157, %r541;
	selp.b32 	%r676, 1, %r676, %p109;
$L__BB0_154:
	ld.u32 	%r542, [%rd6+16];
	setp.ne.s32 	%p110, %r149, %r542;
	@%p110 bra 	$L__BB0_156;
	ld.u32 	%r543, [%rd6+20];
	setp.eq.s32 	%p111, %r157, %r543;
	selp.b32 	%r676, 1, %r676, %p111;
$L__BB0_156:
	ld.u32 	%r544, [%rd6+24];
	setp.ne.s32 	%p112, %r149, %r544;
	@%p112 bra 	$L__BB0_158;
	ld.u32 	%r545, [%rd6+28];
	setp.eq.s32 	%p113, %r157, %r545;
	selp.b32 	%r676, 1, %r676, %p113;
$L__BB0_158:
	add.s32 	%r692, %r692, 4;
$L__BB0_159:
	setp.eq.s32 	%p114, %r152, 0;
	@%p114 bra 	$L__BB0_169;
	setp.eq.s32 	%p115, %r152, 1;
	@%p115 bra 	$L__BB0_166;
	mul.wide.u32 	%rd36, %r692, 8;
	add.s64 	%rd7, %rd33, %rd36;
	ld.u32 	%r547, [%rd7];
	setp.ne.s32 	%p116, %r149, %r547;
	@%p116 bra 	$L__BB0_163;
	ld.u32 	%r548, [%rd7+4];
	setp.eq.s32 	%p117, %r157, %r548;
	selp.b32 	%r676, 1, %r676, %p117;
$L__BB0_163:
	ld.u32 	%r549, [%rd7+8];
	setp.ne.s32 	%p118, %r149, %r549;
	@%p118 bra 	$L__BB0_165;
	ld.u32 	%r550, [%rd7+12];
	setp.eq.s32 	%p119, %r157, %r550;
	selp.b32 	%r676, 1, %r676, %p119;
$L__BB0_165:
	add.s32 	%r692, %r692, 2;
$L__BB0_166:
	setp.eq.s32 	%p120, %r154, 0;
	@%p120 bra 	$L__BB0_169;
	mul.wide.u32 	%rd37, %r692, 8;
	add.s64 	%rd8, %rd33, %rd37;
	ld.u32 	%r551, [%rd8];
	setp.ne.s32 	%p121, %r149, %r551;
	@%p121 bra 	$L__BB0_169;
	ld.u32 	%r552, [%rd8+4];
	setp.eq.s32 	%p122, %r157, %r552;
	selp.b32 	%r676, 1, %r676, %p122;
$L__BB0_169:
	setp.ne.s32 	%p123, %r676, 0;
	@%p123 bra 	$L__BB0_171;
$L__BB0_170:
	mul.wide.s32 	%rd38, %r700, 8;
	add.s64 	%rd39, %rd33, %rd38;
	st.u32 	[%rd39], %r149;
	st.u32 	[%rd39+4], %r157;
	add.s32 	%r700, %r700, 1;
	bra.uni 	$L__BB0_172;
$L__BB0_171:
	add.s32 	%r673, %r673, 1;
	setp.ne.s32 	%p124, %r673, %r244;
	@%p124 bra 	$L__BB0_126;
$L__BB0_172:
	add.s32 	%r671, %r671, 1;
	setp.ne.s32 	%p125, %r671, %r244;
	@%p125 bra 	$L__BB0_124;
$L__BB0_173:
	setp.lt.s32 	%p126, %r700, %r245;
	@%p126 bra 	$L__BB0_206;
	mul.wide.s32 	%rd40, %r700, 4;
	{ // callseq 1, 0
	.param .b64 param0;
	st.param.b64 	[param0], %rd40;
	.param .b64 retval0;
	call.uni (retval0), 
	malloc, 
	(
	param0
	);
	ld.param.b64 	%rd41, [retval0];
	} // callseq 1
	setp.lt.s32 	%p127, %r700, 1;
	@%p127 bra 	$L__BB0_181;
	and.b32  	%r207, %r700, 3;
	setp.lt.u32 	%p128, %r700, 4;
	mov.b32 	%r702, 0;
	@%p128 bra 	$L__BB0_178;
	and.b32  	%r702, %r700, 2147483644;
	mov.b32 	%r705, 0;
$L__BB0_177:
	mul.wide.u32 	%rd42, %r705, 8;
	add.s64 	%rd43, %rd33, %rd42;
	ld.u32 	%r555, [%rd43];
	sub.s32 	%r556, %r555, %r134;
	add.s32 	%r557, %r556, 2;
	ld.u32 	%r558, [%rd43+4];
	sub.s32 	%r559, %r558, %r501;
	add.s32 	%r560, %r559, 2;
	setp.gt.s32 	%p129, %r557, %r560;
	selp.b32 	%r561, %r134, %r501, %p129;
	selp.b32 	%r562, %r555, %r558, %p129;
	sub.s32 	%r563, %r562, %r561;
	add.s32 	%r564, %r563, 2;
	mul.lo.s32 	%r565, %r564, %r564;
	mul.wide.u32 	%rd44, %r705, 4;
	add.s64 	%rd45, %rd41, %rd44;
	st.u32 	[%rd45], %r565;
	ld.u32 	%r566, [%rd43+8];
	sub.s32 	%r567, %r566, %r134;
	add.s32 	%r568, %r567, 2;
	ld.u32 	%r569, [%rd43+12];
	sub.s32 	%r570, %r569, %r501;
	add.s32 	%r571, %r570, 2;
	setp.gt.s32 	%p130, %r568, %r571;
	selp.b32 	%r572, %r134, %r501, %p130;
	selp.b32 	%r573, %r566, %r569, %p130;
	sub.s32 	%r574, %r573, %r572;
	add.s32 	%r575, %r574, 2;
	mul.lo.s32 	%r576, %r575, %r575;
	st.u32 	[%rd45+4], %r576;
	ld.u32 	%r577, [%rd43+16];
	sub.s32 	%r578, %r577, %r134;
	add.s32 	%r579, %r578, 2;
	ld.u32 	%r580, [%rd43+20];
	sub.s32 	%r581, %r580, %r501;
	add.s32 	%r582, %r581, 2;
	setp.gt.s32 	%p131, %r579, %r582;
	selp.b32 	%r583, %r134, %r501, %p131;
	selp.b32 	%r584, %r577, %r580, %p131;
	sub.s32 	%r585, %r584, %r583;
	add.s32 	%r586, %r585, 2;
	mul.lo.s32 	%r587, %r586, %r586;
	st.u32 	[%rd45+8], %r587;
	ld.u32 	%r588, [%rd43+24];
	sub.s32 	%r589, %r588, %r134;
	add.s32 	%r590, %r589, 2;
	ld.u32 	%r591, [%rd43+28];
	sub.s32 	%r592, %r591, %r501;
	add.s32 	%r593, %r592, 2;
	setp.gt.s32 	%p132, %r590, %r593;
	selp.b32 	%r594, %r134, %r501, %p132;
	selp.b32 	%r595, %r588, %r591, %p132;
	sub.s32 	%r596, %r595, %r594;
	add.s32 	%r597, %r596, 2;
	mul.lo.s32 	%r598, %r597, %r597;
	st.u32 	[%rd45+12], %r598;
	add.s32 	%r705, %r705, 4;
	setp.eq.s32 	%p133, %r705, %r702;
	@%p133 bra 	$L__BB0_178;
	bra.uni 	$L__BB0_177;
$L__BB0_178:
	setp.eq.s32 	%p134, %r207, 0;
	@%p134 bra 	$L__BB0_181;
	mov.b32 	%r704, 0;
$L__BB0_180:
	.pragma "nounroll";
	mul.wide.u32 	%rd46, %r702, 8;
	add.s64 	%rd47, %rd33, %rd46;
	ld.u32 	%r600, [%rd47];
	sub.s32 	%r601, %r600, %r134;
	add.s32 	%r602, %r601, 2;
	ld.u32 	%r603, [%rd47+4];
	sub.s32 	%r604, %r603, %r501;
	add.s32 	%r605, %r604, 2;
	setp.gt.s32 	%p135, %r602, %r605;
	selp.b32 	%r606, %r134, %r501, %p135;
	selp.b32 	%r607, %r600, %r603, %p135;
	sub.s32 	%r608, %r607, %r606;
	add.s32 	%r609, %r608, 2;
	mul.lo.s32 	%r610, %r609, %r609;
	mul.wide.u32 	%rd48, %r702, 4;
	add.s64 	%rd49, %rd41, %rd48;
	st.u32 	[%rd49], %r610;
	add.s32 	%r702, %r702, 1;
	add.s32 	%r704, %r704, 1;
	setp.ne.s32 	%p136, %r704, %r207;
	@%p136 bra 	$L__BB0_180;
$L__BB0_181:
	add.s32 	%r214, %r700, -1;
	setp.lt.s32 	%p137, %r700, 2;
	@%p137 bra 	$L__BB0_205;
	add.s32 	%r215, %r700, -2;
	add.s64 	%rd10, %rd41, 8;
	mov.b32 	%r707, 0;
	mov.u32 	%r706, %r214;
$L__BB0_183:
	sub.s32 	%r612, %r707, %r700;
	setp.gt.s32 	%p138, %r612, -2;
	@%p138 bra 	$L__BB0_204;
	and.b32  	%r220, %r706, 3;
	sub.s32 	%r614, %r215, %r707;
	setp.lt.u32 	%p139, %r614, 3;
	mov.b32 	%r714, 0;
	@%p139 bra 	$L__BB0_195;
	and.b32  	%r714, %r706, -4;
	ld.u32 	%r709, [%rd41];
	neg.s32 	%r708, %r714;
	mov.u64 	%rd55, %rd10;
$L__BB0_186:
	ld.u32 	%r710, [%rd55+-4];
	setp.le.s32 	%p140, %r709, %r710;
	@%p140 bra 	$L__BB0_188;
	st.u32 	[%rd55+-4], %r709;
	st.u32 	[%rd55+-8], %r710;
	mov.u32 	%r710, %r709;
$L__BB0_188:
	ld.u32 	%r711, [%rd55];
	setp.le.s32 	%p141, %r710, %r711;
	@%p141 bra 	$L__BB0_190;
	st.u32 	[%rd55], %r710;
	st.u32 	[%rd55+-4], %r711;
	mov.u32 	%r711, %r710;
$L__BB0_190:
	ld.u32 	%r712, [%rd55+4];
	setp.le.s32 	%p142, %r711, %r712;
	@%p142 bra 	$L__BB0_192;
	st.u32 	[%rd55+4], %r711;
	st.u32 	[%rd55], %r712;
	mov.u32 	%r712, %r711;
$L__BB0_192:
	ld.u32 	%r709, [%rd55+8];
	setp.le.s32 	%p143, %r712, %r709;
	@%p143 bra 	$L__BB0_194;
	st.u32 	[%rd55+8], %r712;
	st.u32 	[%rd55+4], %r709;
	mov.u32 	%r709, %r712;
$L__BB0_194:
	add.s32 	%r708, %r708, 4;
	add.s64 	%rd55, %rd55, 16;
	setp.ne.s32 	%p144, %r708, 0;
	@%p144 bra 	$L__BB0_186;
$L__BB0_195:
	setp.eq.s32 	%p145, %r220, 0;
	@%p145 bra 	$L__BB0_204;
	mul.wide.u32 	%rd50, %r714, 4;
	add.s64 	%rd13, %rd41, %rd50;
	ld.u32 	%r236, [%rd13];
	ld.u32 	%r715, [%rd13+4];
	setp.le.s32 	%p146, %r236, %r715;
	@%p146 bra 	$L__BB0_198;
	st.u32 	[%rd13+4], %r236;
	st.u32 	[%rd13], %r715;
	mov.u32 	%r715, %r236;
$L__BB0_198:
	setp.eq.s32 	%p147, %r220, 1;
	@%p147 bra 	$L__BB0_204;
	ld.u32 	%r716, [%rd13+8];
	setp.le.s32 	%p148, %r715, %r716;
	@%p148 bra 	$L__BB0_201;
	st.u32 	[%rd13+8], %r715;
	st.u32 	[%rd13+4], %r716;
	mov.u32 	%r716, %r715;
$L__BB0_201:
	setp.eq.s32 	%p149, %r220, 2;
	@%p149 bra 	$L__BB0_204;
	ld.u32 	%r241, [%rd13+12];
	setp.le.s32 	%p150, %r716, %r241;
	@%p150 bra 	$L__BB0_204;
	st.u32 	[%rd13+12], %r716;
	st.u32 	[%rd13+8], %r241;
$L__BB0_204:
	add.s32 	%r707, %r707, 1;
	add.s32 	%r706, %r706, -1;
	setp.ne.s32 	%p151, %r707, %r214;
	@%p151 bra 	$L__BB0_183;
$L__BB0_205:
	mul.wide.s32 	%rd51, %r245, 4;
	add.s64 	%rd52, %rd41, %rd51;
	ld.u32 	%r615, [%rd52+-4];
	cvta.to.global.u64 	%rd53, %rd14;
	atom.global.min.s32 	%r616, [%rd53], %r615;
$L__BB0_206:
	ret;

}


// ===== COMPILED SASS (sm_100) =====

	.target	sm_100

	.elftype	@"ET_EXEC"


//--------------------- .note.nv.tkinfo           --------------------------
	.section	.note.nv.tkinfo,"",@"SHT_NOTE"
	.sectionflags	@"SHF_NOTE_NV_TKINFO"
	.tkinfo
        /*0018*/ 	.word	0x00000002
        /*0030*/ 	.string	""
        /*0030*/ 	.string	"ptxas"
        /*0030*/ 	.string	"Cuda compilation tools, release 13.0, V13.0.88"
        /*0030*/ 	.string	"Build cuda_13.0.r13.0/compiler.36424714_0"
        /*0030*/ 	.string	"-arch sm_100 -m 64 "



//--------------------- .note.nv.cuinfo           --------------------------
	.section	.note.nv.cuinfo,"",@"SHT_NOTE"
	.sectionflags	@"SHF_NOTE_NV_CUINFO"
        /*0018*/ 	.short	0x0002
        /*001a*/ 	.short	0x0064
        /*001c*/ 	.short	0x0082
	.zero		2


//--------------------- .nv.info                  --------------------------
	.section	.nv.info,"",@"SHT_CUDA_INFO"
	.align	4


	//----- nvinfo : EIATTR_REGCOUNT
	.align		4
        /*0000*/ 	.byte	0x04, 0x2f
        /*0002*/ 	.short	(.L_1 - .L_0)
	.align		4
.L_0:
        /*0004*/ 	.word	index@(_Z20k_bounding_algorithmP7Point2DiiPi)
        /*0008*/ 	.word	0x0000001e


	//----- nvinfo : EIATTR_FRAME_SIZE
	.align		4
.L_1:
        /*000c*/ 	.byte	0x04, 0x11
        /*000e*/ 	.short	(.L_3 - .L_2)
	.align		4
.L_2:
        /*0010*/ 	.word	index@(_Z20k_bounding_algorithmP7Point2DiiPi)
        /*0014*/ 	.word	0x00000000


	//----- nvinfo : EIATTR_MIN_STACK_SIZE
	.align		4
.L_3:
        /*0018*/ 	.byte	0x04, 0x12
        /*001a*/ 	.short	(.L_5 - .L_4)
	.align		4
.L_4:
        /*001c*/ 	.word	index@(_Z20k_bounding_algorithmP7Point2DiiPi)
        /*0020*/ 	.word	0x00000000
.L_5:


//--------------------- .nv.compat                --------------------------
	.section	.nv.compat,"",@"SHT_CUDA_COMPAT_INFO"
	.align	4
        /*0000*/ 	.byte	0x02, 0x09, 0x00, 0x00, 0x02, 0x02, 0x01, 0x00, 0x02, 0x05, 0x05, 0x00, 0x03, 0x07, 0x01, 0x01
        /*0010*/ 	.byte	0x02, 0x03, 0x00, 0x00, 0x02, 0x06, 0x01, 0x00, 0x04, 0x0b, 0x08, 0x00, 0x09, 0x00, 0x00, 0x00
        /*0020*/ 	.byte	0x00, 0x00, 0x00, 0x00


//--------------------- .nv.info._Z20k_bounding_algorithmP7Point2DiiPi --------------------------
	.section	.nv.info._Z20k_bounding_algorithmP7Point2DiiPi,"",@"SHT_CUDA_INFO"
	.sectionflags	@""
	.align	4


	//----- nvinfo : EIATTR_CUDA_API_VERSION
	.align		4
        /*0000*/ 	.byte	0x04, 0x37
        /*0002*/ 	.short	(.L_7 - .L_6)
.L_6:
        /*0004*/ 	.word	0x00000082


	//----- nvinfo : EIATTR_KPARAM_INFO
	.align		4
.L_7:
        /*0008*/ 	.byte	0x04, 0x17
        /*000a*/ 	.short	(.L_9 - .L_8)
.L_8:
        /*000c*/ 	.word	0x00000000
        /*0010*/ 	.short	0x0003
        /*0012*/ 	.short	0x0010
        /*0014*/ 	.byte	0x00, 0xf5, 0x21, 0x00


	//----- nvinfo : EIATTR_KPARAM_INFO
	.align		4
.L_9:
        /*0018*/ 	.byte	0x04, 0x17
        /*001a*/ 	.short	(.L_11 - .L_10)
.L_10:
        /*001c*/ 	.word	0x00000000
        /*0020*/ 	.short	0x0002
        /*0022*/ 	.short	0x000c
        /*0024*/ 	.byte	0x00, 0xf0, 0x11, 0x00


	//----- nvinfo : EIATTR_KPARAM_INFO
	.align		4
.L_11:
        /*0028*/ 	.byte	0x04, 0x17
        /*002a*/ 	.short	(.L_13 - .L_12)
.L_12:
        /*002c*/ 	.word	0x00000000
        /*0030*/ 	.short	0x0001
        /*0032*/ 	.short	0x0008
        /*0034*/ 	.byte	0x00, 0xf0, 0x11, 0x00


	//----- nvinfo : EIATTR_KPARAM_INFO
	.align		4
.L_13:
        /*0038*/ 	.byte	0x04, 0x17
        /*003a*/ 	.short	(.L_15 - .L_14)
.L_14:
        /*003c*/ 	.word	0x00000000
        /*0040*/ 	.short	0x0000
        /*0042*/ 	.short	0x0000
        /*0044*/ 	.byte	0x00, 0xf5, 0x21, 0x00


	//----- nvinfo : EIATTR_SPARSE_MMA_MASK
	.align		4
.L_15:
        /*0048*/ 	.byte	0x03, 0x50
        /*004a*/ 	.short	0x0000


	//----- nvinfo : EIATTR_MAXREG_COUNT
	.align		4
        /*004c*/ 	.byte	0x03, 0x1b
        /*004e*/ 	.short	0x00ff


	//----- nvinfo : EIATTR_NUM_BARRIERS
	.align		4
        /*0050*/ 	.byte	0x02, 0x4c
        /*0052*/ 	.byte	0x01
	.zero		1


	//----- nvinfo : EIATTR_EXTERNS
	.align		4
        /*0054*/ 	.byte	0x04, 0x0f
        /*0056*/ 	.short	(.L_17 - .L_16)


	//   ....[0]....
	.align		4
.L_16:
        /*0058*/ 	.word	index@(malloc)


	//----- nvinfo : EIATTR_MERCURY_ISA_VERSION
	.align		4
.L_17:
        /*005c*/ 	.byte	0x03, 0x5f
        /*005e*/ 	.short	0x0101


	//----- nvinfo : EIATTR_UNUSED_LOAD_BYTE_OFFSET
	.align		4
        /*0060*/ 	.byte	0x04, 0x44
        /*0062*/ 	.short	(.L_19 - .L_18)


	//   ....[0]....
.L_18:
        /*0064*/ 	.word	0x00000f60
        /*0068*/ 	.word	0x00000fff


	//   ....[1]....
        /*006c*/ 	.word	0x00001220
        /*0070*/ 	.word	0x00000fff


	//   ....[2]....
        /*0074*/ 	.word	0x00001360
        /*0078*/ 	.word	0x00000fff


	//   ....[3]....
        /*007c*/ 	.word	0x00001e80
        /*0080*/ 	.word	0x0000ff0f


	//----- nvinfo : EIATTR_INT_WARP_WIDE_INSTR_OFFSETS
	.align		4
.L_19:
        /*0084*/ 	.byte	0x04, 0x31
        /*0086*/ 	.short	(.L_21 - .L_20)


	//   ....[0]....
.L_20:
        /*0088*/ 	.word	0x00003fd0


	//   ....[1]....
        /*008c*/ 	.word	0x00004010


	//----- nvinfo : EIATTR_VRC_CTA_INIT_COUNT
	.align		4
.L_21:
        /*0090*/ 	.byte	0x02, 0x4a
	.zero		1
	.zero		1


	//----- nvinfo : EIATTR_SYSCALL_OFFSETS
	.align		4
        /*0094*/ 	.byte	0x04, 0x46
        /*0096*/ 	.short	(.L_23 - .L_22)


	//   ....[0]....
.L_22:
        /*0098*/ 	.word	0x00002b30


	//   ....[1]....
        /*009c*/ 	.word	0x000035c0


	//----- nvinfo : EIATTR_EXIT_INSTR_OFFSETS
	.align		4
.L_23:
        /*00a0*/ 	.byte	0x04, 0x1c
        /*00a2*/ 	.short	(.L_25 - .L_24)


	//   ....[0]....
.L_24:
        /*00a4*/ 	.word	0x00002870


	//   ....[1]....
        /*00a8*/ 	.word	0x00003570


	//   ....[2]....
        /*00ac*/ 	.word	0x00004040


	//----- nvinfo : EIATTR_CRS_STACK_SIZE
	.align		4
.L_25:
        /*00b0*/ 	.byte	0x04, 0x1e
        /*00b2*/ 	.short	(.L_27 - .L_26)
.L_26:
        /*00b4*/ 	.word	0x00000000


	//----- nvinfo : EIATTR_CBANK_PARAM_SIZE
	.align		4
.L_27:
        /*00b8*/ 	.byte	0x03, 0x19
        /*00ba*/ 	.short	0x0018


	//----- nvinfo : EIATTR_PARAM_CBANK
	.align		4
        /*00bc*/ 	.byte	0x04, 0x0a
        /*00be*/ 	.short	(.L_29 - .L_28)
	.align		4
.L_28:
        /*00c0*/ 	.word	index@(.nv.constant0._Z20k_bounding_algorithmP7Point2DiiPi)
        /*00c4*/ 	.short	0x0380
        /*00c6*/ 	.short	0x0018


	//----- nvinfo : EIATTR_SW_WAR
	.align		4
.L_29:
        /*00c8*/ 	.byte	0x04, 0x36
        /*00ca*/ 	.short	(.L_31 - .L_30)
.L_30:
        /*00cc*/ 	.word	0x00000008
.L_31:


//--------------------- .nv.callgraph             --------------------------
	.section	.nv.callgraph,"",@"SHT_CUDA_CALLGRAPH"
	.align	4
	.sectionentsize	8
	.align		4
        /*0000*/ 	.word	0x00000000
	.align		4
        /*0004*/ 	.word	0xffffffff
	.align		4
        /*0008*/ 	.word	index@(_Z20k_bounding_algorithmP7Point2DiiPi)
	.align		4
        /*000c*/ 	.word	index@(malloc)
	.align		4
        /*0010*/ 	.word	0x00000000
	.align		4
        /*0014*/ 	.word	0xfffffffe
	.align		4
        /*0018*/ 	.word	0x00000000
	.align		4
        /*001c*/ 	.word	0xfffffffd
	.align		4
        /*0020*/ 	.word	0x00000000
	.align		4
        /*0024*/ 	.word	0xfffffffc


//--------------------- .nv.constant4             --------------------------
	.section	.nv.constant4,"a",@progbits
	.align	8
	.align		8
.nv.constant4:
        /*0000*/ 	.dword	malloc


//--------------------- .text._Z20k_bounding_algorithmP7Point2DiiPi --------------------------
	.section	.text._Z20k_bounding_algorithmP7Point2DiiPi,"ax",@progbits
	.align	128
        .global         _Z20k_bounding_algorithmP7Point2DiiPi
        .type           _Z20k_bounding_algorithmP7Point2DiiPi,@function
        .size           _Z20k_bounding_algorithmP7Point2DiiPi,(.L_x_73 - _Z20k_bounding_algorithmP7Point2DiiPi)
        .other          _Z20k_bounding_algorithmP7Point2DiiPi,@"STO_CUDA_ENTRY STV_DEFAULT"
_Z20k_bounding_algorithmP7Point2DiiPi:
.text._Z20k_bounding_algorithmP7Point2DiiPi:
[----:B------:R-:W0:Y:S01]  /*0000*/  LDC R1, c[0x0][0x37c] ;  /* 0x0000df00ff017b82 */ /* 0x000e220000000800 */
[----:B------:R-:W1:Y:S01]  /*0010*/  S2R R2, SR_TID.X ;  /* 0x0000000000027919 */ /* 0x000e620000002100 */
[----:B------:R-:W2:Y:S01]  /*0020*/  LDCU.64 UR36, c[0x0][0x358] ;  /* 0x00006b00ff2477ac */ /* 0x000ea20008000a00 */
[----:B------:R-:W-:Y:S01]  /*0030*/  BSSY.RECONVERGENT B0, `(.L_x_0) ;  /* 0x0000277000007945 */ /* 0x000fe20003800200 */
[----:B------:R-:W1:Y:S02]  /*0040*/  S2R R24, SR_TID.Y ;  /* 0x0000000000187919 */ /* 0x000e640000002200 */
[----:B-1----:R-:W-:-:S13]  /*0050*/  LOP3.LUT P0, RZ, R2, R24, RZ, 0xfc, !PT ;  /* 0x0000001802ff7212 */ /* 0x002fda000780fcff */
[----:B0-2---:R-:W-:Y:S05]  /*0060*/  @P0 BRA `(.L_x_1) ;  /* 0x0000002400cc0947 */ /* 0x005fea0003800000 */
[----:B------:R-:W0:Y:S02]  /*0070*/  LDCU UR9, c[0x0][0x388] ;  /* 0x00007100ff0977ac */ /* 0x000e240008000800 */
[----:B0-----:R-:W-:Y:S02]  /*0080*/  UISETP.GE.AND UP0, UPT, UR9, 0x1, UPT ;  /* 0x000000010900788c */ /* 0x001fe4000bf06270 */
[----:B------:R-:W-:-:S07]  /*0090*/  UIADD3 UR7, UPT, UPT, UR9, -0x1, URZ ;  /* 0xffffffff09077890 */ /* 0x000fce000fffe0ff */
[----:B------:R-:W-:Y:S05]  /*00a0*/  BRA.U !UP0, `(.L_x_2) ;  /* 0x0000000908107547 */ /* 0x000fea000b800000 */
[----:B------:R-:W-:Y:S01]  /*00b0*/  UISETP.GE.U32.AND UP0, UPT, UR7, 0xf, UPT ;  /* 0x0000000f0700788c */ /* 0x000fe2000bf06070 */
[----:B------:R-:W-:Y:S01]  /*00c0*/  IMAD.MOV.U32 R25, RZ, RZ, RZ ;  /* 0x000000ffff197224 */ /* 0x000fe200078e00ff */
[----:B------:R-:W-:-:S04]  /*00d0*/  ULOP3.LUT UR6, UR9, 0xf, URZ, 0xc0, !UPT ;  /* 0x0000000f09067892 */ /* 0x000fc8000f8ec0ff */
[----:B------:R-:W-:-:S03]  /*00e0*/  UISETP.NE.AND UP1, UPT, UR6, URZ, UPT ;  /* 0x000000ff0600728c */ /* 0x000fc6000bf25270 */
[----:B------:R-:W-:Y:S08]  /*00f0*/  BRA.U !UP0, `(.L_x_3) ;  /* 0x0000000108d07547 */ /* 0x000ff0000b800000 */
[----:B------:R-:W0:Y:S01]  /*0100*/  S2UR UR5, SR_CgaCtaId ;  /* 0x00000000000579c3 */ /* 0x000e220000008800 */
[----:B------:R-:W-:Y:S01]  /*0110*/  ULOP3.LUT UR8, UR9, 0x7ffffff0, URZ, 0xc0, !UPT ;  /* 0x7ffffff009087892 */ /* 0x000fe2000f8ec0ff */
[----:B------:R-:W-:Y:S01]  /*0120*/  IMAD.MOV.U32 R3, RZ, RZ, RZ ;  /* 0x000000ffff037224 */ /* 0x000fe200078e00ff */
[----:B------:R-:W-:-:S04]  /*0130*/  UMOV UR4, 0x400 ;  /* 0x0000040000047882 */ /* 0x000fc80000000000 */
[----:B------:R-:W-:Y:S01]  /*0140*/  IMAD.U32 R25, RZ, RZ, UR8 ;  /* 0x00000008ff197e24 */ /* 0x000fe2000f8e00ff */
[----:B0-----:R-:W-:-:S12]  /*0150*/  ULEA UR4, UR5, UR4, 0x18 ;  /* 0x0000000405047291 */ /* 0x001fd8000f8ec0ff */
.L_x_4:
[----:B0-----:R-:W0:Y:S02]  /*0160*/  LDC.64 R26, c[0x0][0x380] ;  /* 0x0000e000ff1a7b82 */ /* 0x001e240000000a00 */
[----:B0-----:R-:W-:-:S05]  /*0170*/  IMAD.WIDE.U32 R26, R3, 0x8, R26 ;  /* 0x00000008031a7825 */ /* 0x001fca00078e001a */
[----:B------:R-:W2:Y:S04]  /*0180*/  LDG.E R4, desc[UR36][R26.64] ;  /* 0x000000241a047981 */ /* 0x000ea8000c1e1900 */
[----:B------:R-:W2:Y:S04]  /*0190*/  LDG.E R5, desc[UR36][R26.64+0x4] ;  /* 0x000004241a057981 */ /* 0x000ea8000c1e1900 */
[----:B------:R-:W2:Y:S04]  /*01a0*/  LDG.E R6, desc[UR36][R26.64+0x8] ;  /* 0x000008241a067981 */ /* 0x000ea8000c1e1900 */
[----:B------:R-:W2:Y:S04]  /*01b0*/  LDG.E R7, desc[UR36][R26.64+0xc] ;  /* 0x00000c241a077981 */ /* 0x000ea8000c1e1900 */
[----:B------:R-:W3:Y:S04]  /*01c0*/  LDG.E R8, desc[UR36][R26.64+0x10] ;  /* 0x000010241a087981 */ /* 0x000ee8000c1e1900 */
[----:B------:R-:W3:Y:S04]  /*01d0*/  LDG.E R9, desc[UR36][R26.64+0x14] ;  /* 0x000014241a097981 */ /* 0x000ee8000c1e1900 */
[----:B------:R-:W3:Y:S04]  /*01e0*/  LDG.E R10, desc[UR36][R26.64+0x18] ;  /* 0x000018241a0a7981 */ /* 0x000ee8000c1e1900 */
[----:B------:R-:W3:Y:S04]  /*01f0*/  LDG.E R11, desc[UR36][R26.64+0x1c] ;  /* 0x00001c241a0b7981 */ /* 0x000ee8000c1e1900 */
[----:B------:R-:W4:Y:S04]  /*0200*/  LDG.E R12, desc[UR36][R26.64+0x20] ;  /* 0x000020241a0c7981 */ /* 0x000f28000c1e1900 */
[----:B------:R-:W4:Y:S04]  /*0210*/  LDG.E R13, desc[UR36][R26.64+0x24] ;  /* 0x000024241a0d7981 */ /* 0x000f28000c1e1900 */
[----:B------:R-:W4:Y:S04]  /*0220*/  LDG.E R14, desc[UR36][R26.64+0x28] ;  /* 0x000028241a0e7981 */ /* 0x000f28000c1e1900 */
[----:B------:R-:W4:Y:S01]  /*0230*/  LDG.E R15, desc[UR36][R26.64+0x2c] ;  /* 0x00002c241a0f7981 */ /* 0x000f22000c1e1900 */
[----:B------:R-:W-:-:S03]  /*0240*/  LEA R0, R3, UR4, 0x3 ;  /* 0x0000000403007c11 */ /* 0x000fc6000f8e18ff */
[----:B------:R-:W5:Y:S04]  /*0250*/  LDG.E R16, desc[UR36][R26.64+0x60] ;  /* 0x000060241a107981 */ /* 0x000f68000c1e1900 */
[----:B------:R-:W5:Y:S04]  /*0260*/  LDG.E R17, desc[UR36][R26.64+0x64] ;  /* 0x000064241a117981 */ /* 0x000f68000c1e1900 */
[----:B------:R-:W5:Y:S04]  /*0270*/  LDG.E R18, desc[UR36][R26.64+0x68] ;  /* 0x000068241a127981 */ /* 0x000f68000c1e1900 */
[----:B------:R-:W5:Y:S04]  /*0280*/  LDG.E R19, desc[UR36][R26.64+0x6c] ;  /* 0x00006c241a137981 */ /* 0x000f68000c1e1900 */
[----:B------:R-:W5:Y:S04]  /*0290*/  LDG.E R20, desc[UR36][R26.64+0x70] ;  /* 0x000070241a147981 */ /* 0x000f68000c1e1900 */
[----:B------:R-:W5:Y:S04]  /*02a0*/  LDG.E R21, desc[UR36][R26.64+0x74] ;  /* 0x000074241a157981 */ /* 0x000f68000c1e1900 */
[----:B------:R-:W5:Y:S04]  /*02b0*/  LDG.E R22, desc[UR36][R26.64+0x78] ;  /* 0x000078241a167981 */ /* 0x000f68000c1e1900 */
[----:B------:R-:W5:Y:S04]  /*02c0*/  LDG.E R23, desc[UR36][R26.64+0x7c] ;  /* 0x00007c241a177981 */ /* 0x000f68000c1e1900 */
[----:B--2---:R0:W-:Y:S04]  /*02d0*/  STS.128 [R0], R4 ;  /* 0x0000000400007388 */ /* 0x0041e80000000c00 */
[----:B---3--:R1:W-:Y:S04]  /*02e0*/  STS.128 [R0+0x10], R8 ;  /* 0x0000100800007388 */ /* 0x0083e80000000c00 */
[----:B0-----:R-:W2:Y:S04]  /*02f0*/  LDG.E R4, desc[UR36][R26.64+0x30] ;  /* 0x000030241a047981 */ /* 0x001ea8000c1e1900 */
[----:B------:R-:W2:Y:S04]  /*0300*/  LDG.E R5, desc[UR36][R26.64+0x34] ;  /* 0x000034241a057981 */ /* 0x000ea8000c1e1900 */
[----:B------:R-:W2:Y:S04]  /*0310*/  LDG.E R6, desc[UR36][R26.64+0x38] ;  /* 0x000038241a067981 */ /* 0x000ea8000c1e1900 */
[----:B----4-:R0:W-:Y:S04]  /*0320*/  STS.128 [R0+0x20], R12 ;  /* 0x0000200c00007388 */ /* 0x0101e80000000c00 */
[----:B------:R-:W2:Y:S04]  /*0330*/  LDG.E R7, desc[UR36][R26.64+0x3c] ;  /* 0x00003c241a077981 */ /* 0x000ea8000c1e1900 */
[----:B-1----:R-:W3:Y:S04]  /*0340*/  LDG.E R8, desc[UR36][R26.64+0x40] ;  /* 0x000040241a087981 */ /* 0x002ee8000c1e1900 */
[----:B------:R-:W3:Y:S04]  /*0350*/  LDG.E R9, desc[UR36][R26.64+0x44] ;  /* 0x000044241a097981 */ /* 0x000ee8000c1e1900 */
[----:B------:R-:W3:Y:S04]  /*0360*/  LDG.E R10, desc[UR36][R26.64+0x48] ;  /* 0x000048241a0a7981 */ /* 0x000ee8000c1e1900 */
[----:B------:R-:W3:Y:S04]  /*0370*/  LDG.E R11, desc[UR36][R26.64+0x4c] ;  /* 0x00004c241a0b7981 */ /* 0x000ee8000c1e1900 */
[----:B0-----:R-:W4:Y:S04]  /*0380*/  LDG.E R12, desc[UR36][R26.64+0x50] ;  /* 0x000050241a0c7981 */ /* 0x001f28000c1e1900 */
[----:B------:R-:W4:Y:S04]  /*0390*/  LDG.E R13, desc[UR36][R26.64+0x54] ;  /* 0x000054241a0d7981 */ /* 0x000f28000c1e1900 */
[----:B------:R-:W4:Y:S04]  /*03a0*/  LDG.E R14, desc[UR36][R26.64+0x58] ;  /* 0x000058241a0e7981 */ /* 0x000f28000c1e1900 */
[----:B------:R-:W4:Y:S01]  /*03b0*/  LDG.E R15, desc[UR36][R26.64+0x5c] ;  /* 0x00005c241a0f7981 */ /* 0x000f22000c1e1900 */
[----:B------:R-:W-:-:S03]  /*03c0*/  VIADD R3, R3, 0x10 ;  /* 0x0000001003037836 */ /* 0x000fc60000000000 */
[----:B-----5:R0:W-:Y:S04]  /*03d0*/  STS.128 [R0+0x60], R16 ;  /* 0x0000601000007388 */ /* 0x0201e80000000c00 */
[----:B------:R0:W-:Y:S01]  /*03e0*/  STS.128 [R0+0x70], R20 ;  /* 0x0000701400007388 */ /* 0x0001e20000000c00 */
[----:B------:R-:W-:-:S03]  /*03f0*/  ISETP.NE.AND P0, PT, R3, R25, PT ;  /* 0x000000190300720c */ /* 0x000fc60003f05270 */
[----:B--2---:R0:W-:Y:S04]  /*0400*/  STS.128 [R0+0x30], R4 ;  /* 0x0000300400007388 */ /* 0x0041e80000000c00 */
[----:B---3--:R0:W-:Y:S04]  /*0410*/  STS.128 [R0+0x40], R8 ;  /* 0x0000400800007388 */ /* 0x0081e80000000c00 */
[----:B----4-:R0:W-:Y:S02]  /*0420*/  STS.128 [R0+0x50], R12 ;  /* 0x0000500c00007388 */ /* 0x0101e40000000c00 */
[----:B------:R-:W-:Y:S05]  /*0430*/  @P0 BRA `(.L_x_4) ;  /* 0xfffffffc00480947 */ /* 0x000fea000383ffff */
.L_x_3:
[----:B------:R-:W-:Y:S05]  /*0440*/  BRA.U !UP1, `(.L_x_2) ;  /* 0x0000000509287547 */ /* 0x000fea000b800000 */
[----:B------:R-:W-:Y:S02]  /*0450*/  UISETP.GE.U32.AND UP0, UPT, UR6, 0x8, UPT ;  /* 0x000000080600788c */ /* 0x000fe4000bf06070 */
[----:B------:R-:W-:-:S04]  /*0460*/  ULOP3.LUT UR4, UR9, 0x7, URZ, 0xc0, !UPT ;  /* 0x0000000709047892 */ /* 0x000fc8000f8ec0ff */
[----:B------:R-:W-:-:S03]  /*0470*/  UISETP.NE.AND UP1, UPT, UR4, URZ, UPT ;  /* 0x000000ff0400728c */ /* 0x000fc6000bf25270 */
[----:B------:R-:W-:Y:S08]  /*0480*/  BRA.U !UP0, `(.L_x_5) ;  /* 0x00000001087c7547 */ /* 0x000ff0000b800000 */
[----:B0-----:R-:W0:Y:S02]  /*0490*/  LDC.64 R20, c[0x0][0x380] ;  /* 0x0000e000ff147b82 */ /* 0x001e240000000a00 */
[----:B0-----:R-:W-:-:S05]  /*04a0*/  IMAD.WIDE.U32 R20, R25, 0x8, R20 ;  /* 0x0000000819147825 */ /* 0x001fca00078e0014 */
[----:B------:R-:W2:Y:S04]  /*04b0*/  LDG.E R18, desc[UR36][R20.64] ;  /* 0x0000002414127981 */ /* 0x000ea8000c1e1900 */
[----:B------:R-:W2:Y:S04]  /*04c0*/  LDG.E R19, desc[UR36][R20.64+0x4] ;  /* 0x0000042414137981 */ /* 0x000ea8000c1e1900 */
[----:B------:R-:W3:Y:S04]  /*04d0*/  LDG.E R16, desc[UR36][R20.64+0x8] ;  /* 0x0000082414107981 */ /* 0x000ee8000c1e1900 */
[----:B------:R-:W3:Y:S04]  /*04e0*/  LDG.E R17, desc[UR36][R20.64+0xc] ;  /* 0x00000c2414117981 */ /* 0x000ee8000c1e1900 */
[----:B------:R-:W4:Y:S04]  /*04f0*/  LDG.E R14, desc[UR36][R20.64+0x10] ;  /* 0x00001024140e7981 */ /* 0x000f28000c1e1900 */
[----:B------:R-:W4:Y:S04]  /*0500*/  LDG.E R15, desc[UR36][R20.64+0x14] ;  /* 0x00001424140f7981 */ /* 0x000f28000c1e1900 */
        /* <DEDUP_REMOVED lines=9> */
[----:B------:R-:W5:Y:S01]  /*05a0*/  LDG.E R5, desc[UR36][R20.64+0x3c] ;  /* 0x00003c2414057981 */ /* 0x000f62000c1e1900 */
[----:B------:R-:W-:Y:S01]  /*05b0*/  MOV R0, 0x400 ;  /* 0x0000040000007802 */ /* 0x000fe20000000f00 */
[----:B------:R-:W0:Y:S03]  /*05c0*/  S2R R3, SR_CgaCtaId ;  /* 0x0000000000037919 */ /* 0x000e260000008800 */
[----:B0-----:R-:W-:-:S05]  /*05d0*/  LEA R0, R3, R0, 0x18 ;  /* 0x0000000003007211 */ /* 0x001fca00078ec0ff */
[C---:B------:R-:W-:Y:S02]  /*05e0*/  IMAD R0, R25.reuse, 0x8, R0 ;  /* 0x0000000819007824 */ /* 0x040fe400078e0200 */
[----:B------:R-:W-:-:S03]  /*05f0*/  VIADD R25, R25, 0x8 ;  /* 0x0000000819197836 */ /* 0x000fc60000000000 */
[----:B--2---:R1:W-:Y:S04]  /*0600*/  STS.64 [R0], R18 ;  /* 0x0000001200007388 */ /* 0x0043e80000000a00 */
[----:B---3--:R1:W-:Y:S04]  /*0610*/  STS.64 [R0+0x8], R16 ;  /* 0x0000081000007388 */ /* 0x0083e80000000a00 */
[----:B----4-:R1:W-:Y:S04]  /*0620*/  STS.64 [R0+0x10], R14 ;  /* 0x0000100e00007388 */ /* 0x0103e80000000a00 */
[----:B-----5:R1:W-:Y:S04]  /*0630*/  STS.64 [R0+0x18], R12 ;  /* 0x0000180c00007388 */ /* 0x0203e80000000a00 */
[----:B------:R1:W-:Y:S04]  /*0640*/  STS.64 [R0+0x20], R10 ;  /* 0x0000200a00007388 */ /* 0x0003e80000000a00 */
[----:B------:R1:W-:Y:S04]  /*0650*/  STS.64 [R0+0x28], R8 ;  /* 0x0000280800007388 */ /* 0x0003e80000000a00 */
[----:B------:R1:W-:Y:S04]  /*0660*/  STS.64 [R0+0x30], R6 ;  /* 0x0000300600007388 */ /* 0x0003e80000000a00 */
[----:B------:R1:W-:Y:S02]  /*0670*/  STS.64 [R0+0x38], R4 ;  /* 0x0000380400007388 */ /* 0x0003e40000000a00 */
.L_x_5:
[----:B------:R-:W-:Y:S05]  /*0680*/  BRA.U !UP1, `(.L_x_2) ;  /* 0x0000000109987547 */ /* 0x000fea000b800000 */
[----:B------:R-:W-:Y:S02]  /*0690*/  UISETP.GE.U32.AND UP0, UPT, UR4, 0x4, UPT ;  /* 0x000000040400788c */ /* 0x000fe4000bf06070 */
[----:B------:R-:W-:-:S04]  /*06a0*/  ULOP3.LUT UR5, UR9, 0x3, URZ, 0xc0, !UPT ;  /* 0x0000000309057892 */ /* 0x000fc8000f8ec0ff */
[----:B------:R-:W-:-:S03]  /*06b0*/  UISETP.NE.AND UP1, UPT, UR5, URZ, UPT ;  /* 0x000000ff0500728c */ /* 0x000fc6000bf25270 */
[----:B------:R-:W-:Y:S08]  /*06c0*/  BRA.U !UP0, `(.L_x_6) ;  /* 0x00000001084c7547 */ /* 0x000ff0000b800000 */
[----:B01----:R-:W0:Y:S02]  /*06d0*/  LDC.64 R4, c[0x0][0x380] ;  /* 0x0000e000ff047b82 */ /* 0x003e240000000a00 */
        /* <DEDUP_REMOVED lines=17> */
[----:B-----5:R2:W-:Y:S02]  /*07f0*/  STS.64 [R0+0x18], R12 ;  /* 0x0000180c00007388 */ /* 0x0205e40000000a00 */
.L_x_6:
[----:B------:R-:W-:Y:S05]  /*0800*/  BRA.U !UP1, `(.L_x_2) ;  /* 0x0000000109387547 */ /* 0x000fea000b800000 */
[----:B------:R-:W3:Y:S01]  /*0810*/  S2R R3, SR_CgaCtaId ;  /* 0x0000000000037919 */ /* 0x000ee20000008800 */
[----:B012---:R-:W0:Y:S01]  /*0820*/  LDC.64 R6, c[0x0][0x380] ;  /* 0x0000e000ff067b82 */ /* 0x007e220000000a00 */
[----:B------:R-:W-:Y:S01]  /*0830*/  MOV R0, 0x400 ;  /* 0x0000040000007802 */ /* 0x000fe20000000f00 */
[----:B------:R-:W-:-:S03]  /*0840*/  UMOV UR4, URZ ;  /* 0x000000ff00047c82 */ /* 0x000fc60008000000 */
[----:B---3--:R-:W-:-:S07]  /*0850*/  LEA R10, R3, R0, 0x18 ;  /* 0x00000000030a7211 */ /* 0x008fce00078ec0ff */
.L_x_7:
[----:B0-----:R-:W-:-:S05]  /*0860*/  IMAD.WIDE.U32 R4, R25, 0x8, R6 ;  /* 0x0000000819047825 */ /* 0x001fca00078e0006 */
[----:B---3--:R-:W2:Y:S04]  /*0870*/  LDG.E R8, desc[UR36][R4.64] ;  /* 0x0000002404087981 */ /* 0x008ea8000c1e1900 */
[----:B------:R-:W2:Y:S01]  /*0880*/  LDG.E R9, desc[UR36][R4.64+0x4] ;  /* 0x0000042404097981 */ /* 0x000ea2000c1e1900 */
[C---:B------:R-:W-:Y:S01]  /*0890*/  IMAD R0, R25.reuse, 0x8, R10 ;  /* 0x0000000819007824 */ /* 0x040fe200078e020a */
[----:B------:R-:W-:Y:S01]  /*08a0*/  UIADD3 UR4, UPT, UPT, UR4, 0x1, URZ ;  /* 0x0000000104047890 */ /* 0x000fe2000fffe0ff */
[----:B------:R-:W-:-:S03]  /*08b0*/  VIADD R25, R25, 0x1 ;  /* 0x0000000119197836 */ /* 0x000fc60000000000 */
[----:B------:R-:W-:Y:S01]  /*08c0*/  UISETP.NE.AND UP0, UPT, UR4, UR5, UPT ;  /* 0x000000050400728c */ /* 0x000fe2000bf05270 */
[----:B--2---:R3:W-:Y:S08]  /*08d0*/  STS.64 [R0], R8 ;  /* 0x0000000800007388 */ /* 0x0047f00000000a00 */
[----:B------:R-:W-:Y:S05]  /*08e0*/  BRA.U UP0, `(.L_x_7) ;  /* 0xfffffffd00dc7547 */ /* 0x000fea000b83ffff */
.L_x_2:
[----:B------:R-:W-:-:S09]  /*08f0*/  UISETP.GE.AND UP0, UPT, UR9, 0x2, UPT ;  /* 0x000000020900788c */ /* 0x000fd2000bf06270 */
[----:B------:R-:W-:Y:S05]  /*0900*/  BRA.U !UP0, `(.L_x_8) ;  /* 0x0000000908c47547 */ /* 0x000fea000b800000 */
[----:B0123--:R-:W-:Y:S01]  /*0910*/  PRMT R0, RZ, 0x7610, R0 ;  /* 0x00007610ff007816 */ /* 0x00ffe20000000000 */
[----:B------:R-:W0:Y:S01]  /*0920*/  LDCU.U16 UR10, c[0x0][0x388] ;  /* 0x00007100ff0a77ac */ /* 0x000e220008000400 */
[----:B------:R-:W-:Y:S01]  /*0930*/  PRMT R3, RZ, 0x7610, R3 ;  /* 0x00007610ff037816 */ /* 0x000fe20000000003 */
[----:B------:R-:W-:Y:S01]  /*0940*/  UMOV UR4, URZ ;  /* 0x000000ff00047c82 */ /* 0x000fe20008000000 */
[----:B------:R-:W-:-:S05]  /*0950*/  UMOV UR8, UR7 ;  /* 0x0000000700087c82 */ /* 0x000fca0008000000 */
.L_x_14:
[----:B-1----:R-:W1:Y:S02]  /*0960*/  LDCU UR5, c[0x0][0x388] ;  /* 0x00007100ff0577ac */ /* 0x002e640008000800 */
[----:B-1----:R-:W-:-:S04]  /*0970*/  UIADD3 UR6, UPT, UPT, UR4, -UR5, URZ ;  /* 0x8000000504067290 */ /* 0x002fc8000fffe0ff */
[----:B------:R-:W-:-:S09]  /*0980*/  UISETP.GT.AND UP0, UPT, UR6, -0x2, UPT ;  /* 0xfffffffe0600788c */ /* 0x000fd2000bf04270 */
[----:B--23--:R-:W-:Y:S05]  /*0990*/  BRA.U UP0, `(.L_x_9) ;  /* 0x0000000900887547 */ /* 0x00cfea000b800000 */
[----:B------:R-:W-:Y:S02]  /*09a0*/  UIADD3 UR5, UPT, UPT, -UR4, -0x2, UR5 ;  /* 0xfffffffe04057890 */ /* 0x000fe4000fffe105 */
[----:B------:R-:W-:Y:S02]  /*09b0*/  ULOP3.LUT UP0, URZ, UR8, 0x7, URZ, 0xc0, !UPT ;  /* 0x0000000708ff7892 */ /* 0x000fe4000f80c0ff */
[----:B------:R-:W-:-:S03]  /*09c0*/  UISETP.GE.U32.AND UP1, UPT, UR5, 0x7, UPT ;  /* 0x000000070500788c */ /* 0x000fc6000bf26070 */
[----:B------:R-:W-:-:S06]  /*09d0*/  UMOV UR5, URZ ;  /* 0x000000ff00057c82 */ /* 0x000fcc0008000000 */
[----:B------:R-:W-:Y:S05]  /*09e0*/  BRA.U !UP1, `(.L_x_10) ;  /* 0x0000000509287547 */ /* 0x000fea000b800000 */
[----:B------:R-:W1:Y:S01]  /*09f0*/  S2UR UR6, SR_CgaCtaId ;  /* 0x00000000000679c3 */ /* 0x000e620000008800 */
[----:B------:R-:W-:Y:S02]  /*0a00*/  UMOV UR5, 0x400 ;  /* 0x0000040000057882 */ /* 0x000fe40000000000 */
[----:B-1----:R-:W-:Y:S02]  /*0a10*/  ULEA UR9, UR6, UR5, 0x18 ;  /* 0x0000000506097291 */ /* 0x002fe4000f8ec0ff */
[----:B------:R-:W-:Y:S01]  /*0a20*/  ULOP3.LUT UR5, UR8, 0xfffffff8, URZ, 0xc0, !UPT ;  /* 0xfffffff808057892 */ /* 0x000fe2000f8ec0ff */
[----:B------:R-:W-:-:S06]  /*0a30*/  UMOV UR6, URZ ;  /* 0x000000ff00067c82 */ /* 0x000fcc0008000000 */
[----:B------:R-:W1:Y:S05]  /*0a40*/  LDS R4, [UR9] ;  /* 0x00000009ff047984 */ /* 0x000e6a0008000800 */
.L_x_11:
[----:B------:R-:W-:Y:S02]  /*0a50*/  ULEA UR11, UR6, UR9, 0x3 ;  /* 0x00000009060b7291 */ /* 0x000fe4000f8e18ff */
[----:B------:R-:W-:-:S04]  /*0a60*/  UIADD3 UR6, UPT, UPT, UR6, 0x8, URZ ;  /* 0x0000000806067890 */ /* 0x000fc8000fffe0ff */
[----:B------:R-:W-:-:S03]  /*0a70*/  UISETP.NE.AND UP1, UPT, UR6, UR5, UPT ;  /* 0x000000050600728c */ /* 0x000fc6000bf25270 */
[----:B--2---:R-:W1:Y:S04]  /*0a80*/  LDS R6, [UR11+0x8] ;  /* 0x0000080bff067984 */ /* 0x004e680008000800 */
[----:B------:R-:W-:Y:S04]  /*0a90*/  LDS R12, [UR11+0x10] ;  /* 0x0000100bff0c7984 */ /* 0x000fe80008000800 */
[----:B------:R-:W2:Y:S04]  /*0aa0*/  LDS R5, [UR11+0x4] ;  /* 0x0000040bff057984 */ /* 0x000ea80008000800 */
[----:B------:R-:W-:Y:S04]  /*0ab0*/  LDS R16, [UR11+0x18] ;  /* 0x0000180bff107984 */ /* 0x000fe80008000800 */
[----:B------:R-:W-:Y:S04]  /*0ac0*/  LDS R10, [UR11+0x20] ;  /* 0x0000200bff0a7984 */ /* 0x000fe80008000800 */
[----:B------:R-:W-:Y:S01]  /*0ad0*/  LDS R8, [UR11+0x30] ;  /* 0x0000300bff087984 */ /* 0x000fe20008000800 */
[----:B-1----:R-:W-:-:S13]  /*0ae0*/  ISETP.GT.AND P6, PT, R4, R6, PT ;  /* 0x000000060400720c */ /* 0x002fda0003fc4270 */
[----:B------:R1:W-:Y:S04]  /*0af0*/  @P6 STS [UR11], R6 ;  /* 0x00000006ff006988 */ /* 0x0003e8000800080b */
[----:B------:R-:W3:Y:S01]  /*0b00*/  @P6 LDS R18, [UR11+0xc] ;  /* 0x00000c0bff126984 */ /* 0x000ee20008000800 */
[----:B-1----:R-:W-:-:S03]  /*0b10*/  @P6 IMAD.MOV.U32 R6, RZ, RZ, R4 ;  /* 0x000000ffff066224 */ /* 0x002fc600078e0004 */
[----:B--2---:R-:W-:Y:S02]  /*0b20*/  @P6 STS.64 [UR11+0x8], R4 ;  /* 0x00000804ff006988 */ /* 0x004fe40008000a0b */
[----:B------:R-:W-:Y:S02]  /*0b30*/  ISETP.GT.AND P5, PT, R6, R12, PT ;  /* 0x0000000c0600720c */ /* 0x000fe40003fa4270 */
[----:B------:R-:W-:Y:S11]  /*0b40*/  LDS R4, [UR11+0x40] ;  /* 0x0000400bff047984 */ /* 0x000ff60008000800 */
[----:B------:R-:W1:Y:S04]  /*0b50*/  @P5 LDS R7, [UR11+0xc] ;  /* 0x00000c0bff075984 */ /* 0x000e680008000800 */
[----:B------:R-:W2:Y:S04]  /*0b60*/  @P5 LDS R14, [UR11+0x14] ;  /* 0x0000140bff0e5984 */ /* 0x000ea80008000800 */
[----:B------:R4:W-:Y:S02]  /*0b70*/  @P5 STS [UR11+0x8], R12 ;  /* 0x0000080cff005988 */ /* 0x0009e4000800080b */
[----:B----4-:R-:W-:-:S02]  /*0b80*/  @P5 IMAD.MOV.U32 R12, RZ, RZ, R6 ;  /* 0x000000ffff0c5224 */ /* 0x010fc400078e0006 */
[----:B---3--:R-:W-:Y:S03]  /*0b90*/  @P6 STS [UR11+0x4], R18 ;  /* 0x00000412ff006988 */ /* 0x008fe6000800080b */
[----:B------:R-:W-:-:S13]  /*0ba0*/  ISETP.GT.AND P4, PT, R12, R16, PT ;  /* 0x000000100c00720c */ /* 0x000fda0003f84270 */
[----:B------:R-:W3:Y:S04]  /*0bb0*/  @P4 LDS R19, [UR11+0x1c] ;  /* 0x00001c0bff134984 */ /* 0x000ee80008000800 */
[----:B-1----:R-:W-:Y:S04]  /*0bc0*/  @P5 STS.64 [UR11+0x10], R6 ;  /* 0x00001006ff005988 */ /* 0x002fe80008000a0b */
[----:B------:R-:W1:Y:S04]  /*0bd0*/  LDS R13, [UR11+0x14] ;  /* 0x0000140bff0d7984 */ /* 0x000e680008000800 */
[----:B------:R4:W-:Y:S04]  /*0be0*/  @P4 STS [UR11+0x10], R16 ;  /* 0x00001010ff004988 */ /* 0x0009e8000800080b */
[----:B------:R-:W5:Y:S01]  /*0bf0*/  LDS R6, [UR11+0x28] ;  /* 0x0000280bff067984 */ /* 0x000f620008000800 */
[----:B----4-:R-:W-:-:S03]  /*0c00*/  @P4 IMAD.MOV.U32 R16, RZ, RZ, R12 ;  /* 0x000000ffff104224 */ /* 0x010fc600078e000c */
[----:B--2---:R-:W-:Y:S02]  /*0c10*/  @P5 STS [UR11+0xc], R14 ;  /* 0x00000c0eff005988 */ /* 0x004fe4000800080b */
[----:B------:R-:W-:-:S13]  /*0c20*/  ISETP.GT.AND P3, PT, R16, R10, PT ;  /* 0x0000000a1000720c */ /* 0x000fda0003f64270 */
[----:B------:R-:W2:Y:S04]  /*0c30*/  @P3 LDS R5, [UR11+0x24] ;  /* 0x0000240bff053984 */ /* 0x000ea80008000800 */
[----:B---3--:R-:W-:Y:S04]  /*0c40*/  @P4 STS [UR11+0x14], R19 ;  /* 0x00001413ff004988 */ /* 0x008fe8000800080b */
[----:B-1----:R-:W-:Y:S04]  /*0c50*/  @P4 STS.64 [UR11+0x18], R12 ;  /* 0x0000180cff004988 */ /* 0x002fe80008000a0b */
[----:B------:R-:W1:Y:S04]  /*0c60*/  @P3 LDS R17, [UR11+0x1c] ;  /* 0x00001c0bff113984 */ /* 0x000e680008000800 */
[----:B------:R3:W-:Y:S04]  /*0c70*/  @P3 STS [UR11+0x18], R10 ;  /* 0x0000180aff003988 */ /* 0x0007e8000800080b */
[----:B------:R-:W-:Y:S01]  /*0c80*/  LDS R12, [UR11+0x38] ;  /* 0x0000380bff0c7984 */ /* 0x000fe20008000800 */
[----:B---3--:R-:W-:-:S05]  /*0c90*/  @P3 IMAD.MOV.U32 R10, RZ, RZ, R16 ;  /* 0x000000ffff0a3224 */ /* 0x008fca00078e0010 */
[----:B-----5:R-:W-:Y:S01]  /*0ca0*/  ISETP.GT.AND P2, PT, R10, R6, PT ;  /* 0x000000060a00720c */ /* 0x020fe20003f44270 */
[----:B--2---:R-:W-:-:S12]  /*0cb0*/  @P3 STS [UR11+0x1c], R5 ;  /* 0x00001c05ff003988 */ /* 0x004fd8000800080b */
[----:B------:R-:W2:Y:S04]  /*0cc0*/  @P2 LDS R20, [UR11+0x2c] ;  /* 0x00002c0bff142984 */ /* 0x000ea80008000800 */
[----:B-1----:R-:W-:Y:S04]  /*0cd0*/  @P3 STS.64 [UR11+0x20], R16 ;  /* 0x00002010ff003988 */ /* 0x002fe80008000a0b */
[----:B------:R-:W1:Y:S04]  /*0ce0*/  LDS R11, [UR11+0x24] ;  /* 0x0000240bff0b7984 */ /* 0x000e680008000800 */
[----:B------:R3:W-:Y:S02]  /*0cf0*/  @P2 STS [UR11+0x20], R6 ;  /* 0x00002006ff002988 */ /* 0x0007e4000800080b */
[----:B---3--:R-:W-:-:S05]  /*0d00*/  @P2 IMAD.MOV.U32 R6, RZ, RZ, R10 ;  /* 0x000000ffff062224 */ /* 0x008fca00078e000a */
[----:B------:R-:W-:Y:S01]  /*0d10*/  ISETP.GT.AND P1, PT, R6, R8, PT ;  /* 0x000000080600720c */ /* 0x000fe20003f24270 */
[----:B--2---:R-:W-:-:S12]  /*0d20*/  @P2 STS [UR11+0x24], R20 ;  /* 0x00002414ff002988 */ /* 0x004fd8000800080b */
[----:B------:R-:W2:Y:S04]  /*0d30*/  @P1 LDS R15, [UR11+0x34] ;  /* 0x0000340bff0f1984 */ /* 0x000ea80008000800 */
[----:B-1----:R-:W-:Y:S04]  /*0d40*/  @P2 STS.64 [UR11+0x28], R10 ;  /* 0x0000280aff002988 */ /* 0x002fe80008000a0b */
[----:B------:R-:W1:Y:S04]  /*0d50*/  @P1 LDS R7, [UR11+0x2c] ;  /* 0x00002c0bff071984 */ /* 0x000e680008000800 */
[----:B------:R3:W-:Y:S02]  /*0d60*/  @P1 STS [UR11+0x28], R8 ;  /* 0x00002808ff001988 */ /* 0x0007e4000800080b */
[----:B---3--:R-:W-:-:S05]  /*0d70*/  @P1 IMAD.MOV.U32 R8, RZ, RZ, R6 ;  /* 0x000000ffff081224 */ /* 0x008fca00078e0006 */
[----:B------:R-:W-:Y:S01]  /*0d80*/  ISETP.GT.AND P0, PT, R8, R12, PT ;  /* 0x0000000c0800720c */ /* 0x000fe20003f04270 */
        /* <DEDUP_REMOVED lines=12> */
[----:B---3--:R-:W-:-:S02]  /*0e50*/  @P6 IMAD.MOV.U32 R4, RZ, RZ, R12 ;  /* 0x000000ffff046224 */ /* 0x008fc400078e000c */
[----:B--2---:R2:W-:Y:S04]  /*0e60*/  @P6 STS [UR11+0x3c], R6 ;  /* 0x00003c06ff006988 */ /* 0x0045e8000800080b */
[----:B-1----:R2:W-:Y:S01]  /*0e70*/  @P6 STS.64 [UR11+0x40], R12 ;  /* 0x0000400cff006988 */ /* 0x0025e20008000a0b */
[----:B------:R-:W-:Y:S05]  /*0e80*/  BRA.U UP1, `(.L_x_11) ;  /* 0xfffffff901f07547 */ /* 0x000fea000b83ffff */
.L_x_10:
[----:B------:R-:W-:Y:S05]  /*0e90*/  BRA.U !UP0, `(.L_x_9) ;  /* 0x0000000508487547 */ /* 0x000fea000b800000 */
[----:B------:R-:W-:-:S05]  /*0ea0*/  LOP3.LUT R4, RZ, R3, RZ, 0x33, !PT ;  /* 0x00000003ff047212 */ /* 0x000fca00078e33ff */
[----:B0-----:R-:W-:-:S05]  /*0eb0*/  VIADD R4, R4, UR10 ;  /* 0x0000000a04047c36 */ /* 0x001fca0008000000 */
[----:B------:R-:W-:-:S04]  /*0ec0*/  LOP3.LUT R4, R4, 0x7, RZ, 0xc0, !PT ;  /* 0x0000000704047812 */ /* 0x000fc800078ec0ff */
[C---:B------:R-:W-:Y:S01]  /*0ed0*/  LOP3.LUT P4, RZ, R4.reuse, 0x3, RZ, 0xc0, !PT ;  /* 0x0000000304ff7812 */ /* 0x040fe2000788c0ff */
[----:B------:R-:W-:-:S05]  /*0ee0*/  VIADD R5, R4, 0xffffffff ;  /* 0xffffffff04057836 */ /* 0x000fca0000000000 */
[----:B------:R-:W-:-:S13]  /*0ef0*/  ISETP.GE.U32.AND P0, PT, R5, 0x3, PT ;  /* 0x000000030500780c */ /* 0x000fda0003f06070 */
[----:B------:R-:W-:Y:S05]  /*0f00*/  @!P0 BRA `(.L_x_12) ;  /* 0x0000000000908947 */ /* 0x000fea0003800000 */
[----:B------:R-:W0:Y:S01]  /*0f10*/  S2UR UR9, SR_CgaCtaId ;  /* 0x00000000000979c3 */ /* 0x000e220000008800 */
[----:B------:R-:W-:Y:S02]  /*0f20*/  UMOV UR6, 0x400 ;  /* 0x0000040000067882 */ /* 0x000fe40000000000 */
[----:B0-----:R-:W-:-:S04]  /*0f30*/  ULEA UR6, UR9, UR6, 0x18 ;  /* 0x0000000609067291 */ /* 0x001fc8000f8ec0ff */
[----:B------:R-:W-:Y:S02]  /*0f40*/  ULEA UR6, UR5, UR6, 0x3 ;  /* 0x0000000605067291 */ /* 0x000fe4000f8e18ff */
[----:B------:R-:W-:-:S07]  /*0f50*/  UIADD3 UR5, UPT, UPT, UR5, 0x4, URZ ;  /* 0x0000000405057890 */ /* 0x000fce000fffe0ff */
[----:B--2---:R-:W0:Y:S04]  /*0f60*/  LDS.128 R4, [UR6] ;  /* 0x00000006ff047984 */ /* 0x004e280008000c00 */
[----:B------:R-:W1:Y:S04]  /*0f70*/  LDS R8, [UR6+0x10] ;  /* 0x00001006ff087984 */ /* 0x000e680008000800 */
[----:B------:R-:W-:Y:S04]  /*0f80*/  LDS R10, [UR6+0x18] ;  /* 0x00001806ff0a7984 */ /* 0x000fe80008000800 */
[----:B------:R-:W-:Y:S01]  /*0f90*/  LDS R13, [UR6+0x20] ;  /* 0x00002006ff0d7984 */ /* 0x000fe20008000800 */
[----:B0-----:R-:W-:-:S13]  /*0fa0*/  ISETP.GT.AND P0, PT, R4, R6, PT ;  /* 0x000000060400720c */ /* 0x001fda0003f04270 */
[----:B------:R0:W-:Y:S04]  /*0fb0*/  @P0 STS [UR6], R6 ;  /* 0x00000006ff000988 */ /* 0x0001e80008000806 */
[----:B------:R-:W2:Y:S01]  /*0fc0*/  @P0 LDS R12, [UR6+0xc] ;  /* 0x00000c06ff0c0984 */ /* 0x000ea20008000800 */
[----:B0-----:R-:W-:-:S03]  /*0fd0*/  @P0 IMAD.MOV.U32 R6, RZ, RZ, R4 ;  /* 0x000000ffff060224 */ /* 0x001fc600078e0004 */
[----:B------:R-:W-:Y:S01]  /*0fe0*/  @P0 STS.64 [UR6+0x8], R4 ;  /* 0x00000804ff000988 */ /* 0x000fe20008000a06 */
[----:B------:R-:W-:Y:S01]  /*0ff0*/  IMAD.MOV.U32 R14, RZ, RZ, R6 ;  /* 0x000000ffff0e7224 */ /* 0x000fe200078e0006 */
[----:B-1----:R-:W-:-:S13]  /*1000*/  ISETP.GT.AND P1, PT, R6, R8, PT ;  /* 0x000000080600720c */ /* 0x002fda0003f24270 */
[----:B------:R-:W0:Y:S04]  /*1010*/  @P1 LDS R15, [UR6+0xc] ;  /* 0x00000c06ff0f1984 */ /* 0x000e280008000800 */
[----:B------:R-:W1:Y:S04]  /*1020*/  @P1 LDS R7, [UR6+0x14] ;  /* 0x00001406ff071984 */ /* 0x000e680008000800 */
[----:B------:R3:W-:Y:S02]  /*1030*/  @P1 STS [UR6+0x8], R8 ;  /* 0x00000808ff001988 */ /* 0x0007e40008000806 */
[----:B---3--:R-:W-:-:S02]  /*1040*/  @P1 IMAD.MOV.U32 R8, RZ, RZ, R6 ;  /* 0x000000ffff081224 */ /* 0x008fc400078e0006 */
[----:B--2---:R-:W-:Y:S03]  /*1050*/  @P0 STS [UR6+0x4], R12 ;  /* 0x0000040cff000988 */ /* 0x004fe60008000806 */
[----:B------:R-:W-:-:S13]  /*1060*/  ISETP.GT.AND P2, PT, R8, R10, PT ;  /* 0x0000000a0800720c */ /* 0x000fda0003f44270 */
[----:B------:R-:W2:Y:S04]  /*1070*/  @P2 LDS R5, [UR6+0x1c] ;  /* 0x00001c06ff052984 */ /* 0x000ea80008000800 */
[----:B0-----:R-:W-:Y:S04]  /*1080*/  @P1 STS.64 [UR6+0x10], R14 ;  /* 0x0000100eff001988 */ /* 0x001fe80008000a06 */
[----:B------:R-:W0:Y:S04]  /*1090*/  LDS R9, [UR6+0x14] ;  /* 0x00001406ff097984 */ /* 0x000e280008000800 */
[----:B------:R3:W-:Y:S04]  /*10a0*/  @P2 STS [UR6+0x10], R10 ;  /* 0x0000100aff002988 */ /* 0x0007e80008000806 */
[----:B-1----:R-:W-:Y:S01]  /*10b0*/  @P1 STS [UR6+0xc], R7 ;  /* 0x00000c07ff001988 */ /* 0x002fe20008000806 */
[----:B---3--:R-:W-:-:S05]  /*10c0*/  @P2 IMAD.MOV.U32 R10, RZ, RZ, R8 ;  /* 0x000000ffff0a2224 */ /* 0x008fca00078e0008 */
[----:B------:R-:W-:-:S13]  /*10d0*/  ISETP.GT.AND P3, PT, R10, R13, PT ;  /* 0x0000000d0a00720c */ /* 0x000fda0003f64270 */
[----:B------:R-:W1:Y:S04]  /*10e0*/  @P3 LDS R4, [UR6+0x24] ;  /* 0x00002406ff043984 */ /* 0x000e680008000800 */
[----:B--2---:R-:W-:Y:S04]  /*10f0*/  @P2 STS [UR6+0x14], R5 ;  /* 0x00001405ff002988 */ /* 0x004fe80008000806 */
[----:B0-----:R-:W-:Y:S04]  /*1100*/  @P2 STS.64 [UR6+0x18], R8 ;  /* 0x00001808ff002988 */ /* 0x001fe80008000a06 */
[----:B------:R-:W0:Y:S04]  /*1110*/  @P3 LDS R11, [UR6+0x1c] ;  /* 0x00001c06ff0b3984 */ /* 0x000e280008000800 */
[----:B------:R3:W-:Y:S04]  /*1120*/  @P3 STS [UR6+0x18], R13 ;  /* 0x0000180dff003988 */ /* 0x0007e80008000806 */
[----:B-1----:R3:W-:Y:S04]  /*1130*/  @P3 STS [UR6+0x1c], R4 ;  /* 0x00001c04ff003988 */ /* 0x0027e80008000806 */
[----:B0-----:R3:W-:Y:S02]  /*1140*/  @P3 STS.64 [UR6+0x20], R10 ;  /* 0x0000200aff003988 */ /* 0x0017e40008000a06 */
.L_x_12:
[----:B------:R-:W-:Y:S05]  /*1150*/  @!P4 BRA `(.L_x_9) ;  /* 0x000000000098c947 */ /* 0x000fea0003800000 */
[----:B---3--:R-:W-:-:S05]  /*1160*/  LOP3.LUT R4, R0, 0x3, RZ, 0x3c, !PT ;  /* 0x0000000300047812 */ /* 0x008fca00078e3cff */
[----:B------:R-:W-:-:S05]  /*1170*/  VIADD R4, R4, UR10 ;  /* 0x0000000a04047c36 */ /* 0x000fca0008000000 */
[C---:B------:R-:W-:Y:S02]  /*1180*/  LOP3.LUT R5, R4.reuse, 0x3, RZ, 0xc0, !PT ;  /* 0x0000000304057812 */ /* 0x040fe400078ec0ff */
[----:B------:R-:W-:Y:S02]  /*1190*/  LOP3.LUT R4, R4, 0x1, RZ, 0xc0, !PT ;  /* 0x0000000104047812 */ /* 0x000fe400078ec0ff */
[----:B------:R-:W-:Y:S02]  /*11a0*/  ISETP.NE.AND P0, PT, R5, 0x1, PT ;  /* 0x000000010500780c */ /* 0x000fe40003f05270 */
[----:B------:R-:W-:-:S11]  /*11b0*/  ISETP.NE.U32.AND P2, PT, R4, 0x1, PT ;  /* 0x000000010400780c */ /* 0x000fd60003f45070 */
[----:B------:R-:W-:Y:S05]  /*11c0*/  @!P0 BRA `(.L_x_13) ;  /* 0x0000000000508947 */ /* 0x000fea0003800000 */
[----:B------:R-:W0:Y:S01]  /*11d0*/  S2UR UR9, SR_CgaCtaId ;  /* 0x00000000000979c3 */ /* 0x000e220000008800 */
[----:B------:R-:W-:Y:S02]  /*11e0*/  UMOV UR6, 0x400 ;  /* 0x0000040000067882 */ /* 0x000fe40000000000 */
[----:B0-----:R-:W-:-:S04]  /*11f0*/  ULEA UR6, UR9, UR6, 0x18 ;  /* 0x0000000609067291 */ /* 0x001fc8000f8ec0ff */
[----:B------:R-:W-:Y:S02]  /*1200*/  ULEA UR6, UR5, UR6, 0x3 ;  /* 0x0000000605067291 */ /* 0x000fe4000f8e18ff */
[----:B------:R-:W-:-:S07]  /*1210*/  UIADD3 UR5, UPT, UPT, UR5, 0x2, URZ ;  /* 0x0000000205057890 */ /* 0x000fce000fffe0ff */
[----:B--2---:R-:W0:Y:S04]  /*1220*/  LDS.128 R4, [UR6] ;  /* 0x00000006ff047984 */ /* 0x004e280008000c00 */
[----:B------:R-:W1:Y:S01]  /*1230*/  LDS R9, [UR6+0x10] ;  /* 0x00001006ff097984 */ /* 0x000e620008000800 */
        /* <DEDUP_REMOVED lines=9> */
[----:B------:R3:W-:Y:S04]  /*12d0*/  @P1 STS [UR6+0x8], R9 ;  /* 0x00000809ff001988 */ /* 0x0007e80008000806 */
[----:B--2---:R3:W-:Y:S04]  /*12e0*/  @P0 STS [UR6+0x4], R8 ;  /* 0x00000408ff000988 */ /* 0x0047e80008000806 */
[----:B0-----:R3:W-:Y:S04]  /*12f0*/  @P1 STS.64 [UR6+0x10], R10 ;  /* 0x0000100aff001988 */ /* 0x0017e80008000a06 */
[----:B-1----:R3:W-:Y:S02]  /*1300*/  @P1 STS [UR6+0xc], R7 ;  /* 0x00000c07ff001988 */ /* 0x0027e40008000806 */
.L_x_13:
[----:B------:R-:W-:Y:S05]  /*1310*/  @P2 BRA `(.L_x_9) ;  /* 0x0000000000282947 */ /* 0x000fea0003800000 */
[----:B------:R-:W0:Y:S01]  /*1320*/  S2UR UR9, SR_CgaCtaId ;  /* 0x00000000000979c3 */ /* 0x000e220000008800 */
[----:B------:R-:W-:Y:S02]  /*1330*/  UMOV UR6, 0x400 ;  /* 0x0000040000067882 */ /* 0x000fe40000000000 */
[----:B0-----:R-:W-:-:S04]  /*1340*/  ULEA UR6, UR9, UR6, 0x18 ;  /* 0x0000000609067291 */ /* 0x001fc8000f8ec0ff */
[----:B------:R-:W-:-:S09]  /*1350*/  ULEA UR5, UR5, UR6, 0x3 ;  /* 0x0000000605057291 */ /* 0x000fd2000f8e18ff */
[----:B--23--:R-:W0:Y:S02]  /*1360*/  LDS.128 R4, [UR5] ;  /* 0x00000005ff047984 */ /* 0x00ce240008000c00 */
[----:B0-----:R-:W-:-:S13]  /*1370*/  ISETP.GT.AND P0, PT, R4, R6, PT ;  /* 0x000000060400720c */ /* 0x001fda0003f04270 */
[----:B------:R-:W0:Y:S04]  /*1380*/  @P0 LDS R7, [UR5+0xc] ;  /* 0x00000c05ff070984 */ /* 0x000e280008000800 */
[----:B------:R1:W-:Y:S04]  /*1390*/  @P0 STS [UR5], R6 ;  /* 0x00000006ff000988 */ /* 0x0003e80008000805 */
[----:B------:R1:W-:Y:S04]  /*13a0*/  @P0 STS.64 [UR5+0x8], R4 ;  /* 0x00000804ff000988 */ /* 0x0003e80008000a05 */
[----:B0-----:R1:W-:Y:S02]  /*13b0*/  @P0 STS [UR5+0x4], R7 ;  /* 0x00000407ff000988 */ /* 0x0013e40008000805 */
.L_x_9:
[----:B------:R-:W-:Y:S01]  /*13c0*/  UIADD3 UR4, UPT, UPT, UR4, 0x1, URZ ;  /* 0x0000000104047890 */ /* 0x000fe2000fffe0ff */
[----:B------:R-:W-:Y:S01]  /*13d0*/  VIADD R3, R3, 0x1 ;  /* 0x0000000103037836 */ /* 0x000fe20000000000 */
[----:B------:R-:W-:Y:S01]  /*13e0*/  UIADD3 UR8, UPT, UPT, UR8, -0x1, URZ ;  /* 0xffffffff08087890 */ /* 0x000fe2000fffe0ff */
[----:B------:R-:W-:Y:S01]  /*13f0*/  VIADD R0, R0, 0x1 ;  /* 0x0000000100007836 */ /* 0x000fe20000000000 */
[----:B------:R-:W-:-:S09]  /*1400*/  UISETP.NE.AND UP0, UPT, UR4, UR7, UPT ;  /* 0x000000070400728c */ /* 0x000fd2000bf05270 */
[----:B------:R-:W-:Y:S05]  /*1410*/  BRA.U UP0, `(.L_x_14) ;  /* 0xfffffff500507547 */ /* 0x000fea000b83ffff */
.L_x_8:
[----:B------:R-:W4:Y:S02]  /*1420*/  LDCU UR5, c[0x0][0x388] ;  /* 0x00007100ff0577ac */ /* 0x000f240008000800 */
[----:B----4-:R-:W-:-:S09]  /*1430*/  UISETP.GE.AND UP0, UPT, UR5, 0x1, UPT ;  /* 0x000000010500788c */ /* 0x010fd2000bf06270 */
[----:B------:R-:W-:Y:S05]  /*1440*/  BRA.U !UP0, `(.L_x_15) ;  /* 0x0000000908207547 */ /* 0x000fea000b800000 */
[----:B------:R-:W-:Y:S01]  /*1450*/  UISETP.GE.U32.AND UP0, UPT, UR7, 0xf, UPT ;  /* 0x0000000f0700788c */ /* 0x000fe2000bf06070 */
[----:B0-----:R-:W-:Y:S01]  /*1460*/  IMAD.MOV.U32 R21, RZ, RZ, RZ ;  /* 0x000000ffff157224 */ /* 0x001fe200078e00ff */
[----:B------:R-:W-:-:S04]  /*1470*/  ULOP3.LUT UR4, UR5, 0xf, URZ, 0xc0, !UPT ;  /* 0x0000000f05047892 */ /* 0x000fc8000f8ec0ff */
[----:B------:R-:W-:-:S03]  /*1480*/  UISETP.NE.AND UP1, UPT, UR4, URZ, UPT ;  /* 0x000000ff0400728c */ /* 0x000fc6000bf25270 */
[----:B------:R-:W-:Y:S08]  /*1490*/  BRA.U !UP0, `(.L_x_16) ;  /* 0x0000000108d47547 */ /* 0x000ff0000b800000 */
[----:B-123--:R-:W0:Y:S01]  /*14a0*/  S2R R0, SR_CgaCtaId ;  /* 0x0000000000007919 */ /* 0x00ee220000008800 */
[----:B------:R-:W-:Y:S01]  /*14b0*/  MOV R3, 0x400 ;  /* 0x0000040000037802 */ /* 0x000fe20000000f00 */
[----:B------:R-:W-:Y:S01]  /*14c0*/  ULOP3.LUT UR6, UR5, 0x7ffffff0, URZ, 0xc0, !UPT ;  /* 0x7ffffff005067892 */ /* 0x000fe2000f8ec0ff */
[----:B------:R-:W-:-:S03]  /*14d0*/  IMAD.MOV.U32 R20, RZ, RZ, RZ ;  /* 0x000000ffff147224 */ /* 0x000fc600078e00ff */
[----:B------:R-:W-:Y:S02]  /*14e0*/  VIADD R3, R3, 0x60 ;  /* 0x0000006003037836 */ /* 0x000fe40000000000 */
[----:B------:R-:W-:-:S03]  /*14f0*/  IMAD.U32 R21, RZ, RZ, UR6 ;  /* 0x00000006ff157e24 */ /* 0x000fc6000f8e00ff */
[----:B0-----:R-:W-:-:S07]  /*1500*/  LEA R3, R0, R3, 0x18 ;  /* 0x0000000300037211 */ /* 0x001fce00078ec0ff */
.L_x_17:
        /* <DEDUP_REMOVED lines=13> */
[----:B------:R-:W4:Y:S04]  /*15e0*/  LDG.E R11, desc[UR36][R22.64+0x2c] ;  /* 0x00002c24160b7981 */ /* 0x000f28000c1e1900 */
[----:B------:R-:W5:Y:S04]  /*15f0*/  LDG.E R4, desc[UR36][R22.64+0x30] ;  /* 0x0000302416047981 */ /* 0x000f68000c1e1900 */
[----:B------:R-:W5:Y:S04]  /*1600*/  LDG.E R5, desc[UR36][R22.64+0x34] ;  /* 0x0000342416057981 */ /* 0x000f68000c1e1900 */
[----:B------:R-:W5:Y:S04]  /*1610*/  LDG.E R6, desc[UR36][R22.64+0x38] ;  /* 0x0000382416067981 */ /* 0x000f68000c1e1900 */
[----:B------:R-:W5:Y:S01]  /*1620*/  LDG.E R7, desc[UR36][R22.64+0x3c] ;  /* 0x00003c2416077981 */ /* 0x000f62000c1e1900 */
[----:B------:R-:W-:-:S05]  /*1630*/  IMAD R0, R20, 0x8, R3 ;  /* 0x0000000814007824 */ /* 0x000fca00078e0203 */
[----:B--2---:R0:W-:Y:S04]  /*1640*/  STS.128 [R0], R16 ;  /* 0x0000001000007388 */ /* 0x0041e80000000c00 */
[----:B---3--:R1:W-:Y:S04]  /*1650*/  STS.128 [R0+0x10], R12 ;  /* 0x0000100c00007388 */ /* 0x0083e80000000c00 */
[----:B0-----:R-:W2:Y:S04]  /*1660*/  LDG.E R16, desc[UR36][R22.64+0x70] ;  /* 0x0000702416107981 */ /* 0x001ea8000c1e1900 */
[----:B------:R-:W2:Y:S04]  /*1670*/  LDG.E R17, desc[UR36][R22.64+0x74] ;  /* 0x0000742416117981 */ /* 0x000ea8000c1e1900 */
[----:B------:R-:W2:Y:S04]  /*1680*/  LDG.E R18, desc[UR36][R22.64+0x78] ;  /* 0x0000782416127981 */ /* 0x000ea8000c1e1900 */
[----:B----4-:R0:W-:Y:S04]  /*1690*/  STS.128 [R0+0x20], R8 ;  /* 0x0000200800007388 */ /* 0x0101e80000000c00 */
[----:B-1----:R-:W3:Y:S04]  /*16a0*/  LDG.E R12, desc[UR36][R22.64+0x60] ;  /* 0x00006024160c7981 */ /* 0x002ee8000c1e1900 */
[----:B------:R-:W3:Y:S04]  /*16b0*/  LDG.E R13, desc[UR36][R22.64+0x64] ;  /* 0x00006424160d7981 */ /* 0x000ee8000c1e1900 */
[----:B------:R-:W3:Y:S04]  /*16c0*/  LDG.E R14, desc[UR36][R22.64+0x68] ;  /* 0x00006824160e7981 */ /* 0x000ee8000c1e1900 */
[----:B-----5:R1:W-:Y:S04]  /*16d0*/  STS.128 [R0+0x30], R4 ;  /* 0x0000300400007388 */ /* 0x0203e80000000c00 */
[----:B0-----:R-:W4:Y:S04]  /*16e0*/  LDG.E R8, desc[UR36][R22.64+0x50] ;  /* 0x0000502416087981 */ /* 0x001f28000c1e1900 */
[----:B------:R-:W4:Y:S04]  /*16f0*/  LDG.E R9, desc[UR36][R22.64+0x54] ;  /* 0x0000542416097981 */ /* 0x000f28000c1e1900 */
[----:B------:R-:W4:Y:S04]  /*1700*/  LDG.E R10, desc[UR36][R22.64+0x58] ;  /* 0x00005824160a7981 */ /* 0x000f28000c1e1900 */
[----:B-1----:R-:W5:Y:S04]  /*1710*/  LDG.E R4, desc[UR36][R22.64+0x40] ;  /* 0x0000402416047981 */ /* 0x002f68000c1e1900 */
[----:B------:R-:W5:Y:S04]  /*1720*/  LDG.E R5, desc[UR36][R22.64+0x44] ;  /* 0x0000442416057981 */ /* 0x000f68000c1e1900 */
[----:B------:R-:W5:Y:S04]  /*1730*/  LDG.E R6, desc[UR36][R22.64+0x48] ;  /* 0x0000482416067981 */ /* 0x000f68000c1e1900 */
[----:B------:R-:W5:Y:S04]  /*1740*/  LDG.E R7, desc[UR36][R22.64+0x4c] ;  /* 0x00004c2416077981 */ /* 0x000f68000c1e1900 */
[----:B------:R-:W4:Y:S04]  /*1750*/  LDG.E R11, desc[UR36][R22.64+0x5c] ;  /* 0x00005c24160b7981 */ /* 0x000f28000c1e1900 */
[----:B------:R-:W3:Y:S04]  /*1760*/  LDG.E R15, desc[UR36][R22.64+0x6c] ;  /* 0x00006c24160f7981 */ /* 0x000ee8000c1e1900 */
[----:B------:R-:W2:Y:S01]  /*1770*/  LDG.E R19, desc[UR36][R22.64+0x7c] ;  /* 0x00007c2416137981 */ /* 0x000ea2000c1e1900 */
[----:B------:R-:W-:-:S05]  /*1780*/  VIADD R20, R20, 0x10 ;  /* 0x0000001014147836 */ /* 0x000fca0000000000 */
[----:B------:R-:W-:Y:S01]  /*1790*/  ISETP.NE.AND P0, PT, R20, R21, PT ;  /* 0x000000151400720c */ /* 0x000fe20003f05270 */
[----:B-----5:R0:W-:Y:S04]  /*17a0*/  STS.128 [R0+0x40], R4 ;  /* 0x0000400400007388 */ /* 0x0201e80000000c00 */
[----:B----4-:R0:W-:Y:S04]  /*17b0*/  STS.128 [R0+0x50], R8 ;  /* 0x0000500800007388 */ /* 0x0101e80000000c00 */
[----:B---3--:R0:W-:Y:S04]  /*17c0*/  STS.128 [R0+0x60], R12 ;  /* 0x0000600c00007388 */ /* 0x0081e80000000c00 */
[----:B--2---:R0:W-:Y:S01]  /*17d0*/  STS.128 [R0+0x70], R16 ;  /* 0x0000701000007388 */ /* 0x0041e20000000c00 */
[----:B------:R-:W-:Y:S05]  /*17e0*/  @P0 BRA `(.L_x_17) ;  /* 0xfffffffc00480947 */ /* 0x000fea000383ffff */
.L_x_16:
[----:B------:R-:W-:Y:S05]  /*17f0*/  BRA.U !UP1, `(.L_x_15) ;  /* 0x0000000509347547 */ /* 0x000fea000b800000 */
[----:B------:R-:W-:Y:S02]  /*1800*/  UISETP.GE.U32.AND UP0, UPT, UR4, 0x8, UPT ;  /* 0x000000080400788c */ /* 0x000fe4000bf06070 */
[----:B------:R-:W-:-:S04]  /*1810*/  ULOP3.LUT UR6, UR5, 0x7, URZ, 0xc0, !UPT ;  /* 0x0000000705067892 */ /* 0x000fc8000f8ec0ff */
[----:B------:R-:W-:-:S03]  /*1820*/  UISETP.NE.AND UP1, UPT, UR6, URZ, UPT ;  /* 0x000000ff0600728c */ /* 0x000fc6000bf25270 */
[----:B------:R-:W-:Y:S08]  /*1830*/  BRA.U !UP0, `(.L_x_18) ;  /* 0x0000000108807547 */ /* 0x000ff0000b800000 */
[----:B------:R-:W4:Y:S02]  /*1840*/  LDC.64 R22, c[0x0][0x380] ;  /* 0x0000e000ff167b82 */ /* 0x000f240000000a00 */
[----:B----4-:R-:W-:-:S05]  /*1850*/  IMAD.WIDE.U32 R22, R21, 0x8, R22 ;  /* 0x0000000815167825 */ /* 0x010fca00078e0016 */
[----:B01----:R-:W4:Y:S04]  /*1860*/  LDG.E R18, desc[UR36][R22.64] ;  /* 0x0000002416127981 */ /* 0x003f28000c1e1900 */
[----:B------:R-:W4:Y:S04]  /*1870*/  LDG.E R19, desc[UR36][R22.64+0x4] ;  /* 0x0000042416137981 */ /* 0x000f28000c1e1900 */
[----:B------:R-:W5:Y:S04]  /*1880*/  LDG.E R16, desc[UR36][R22.64+0x8] ;  /* 0x0000082416107981 */ /* 0x000f68000c1e1900 */
[----:B------:R-:W5:Y:S04]  /*1890*/  LDG.E R17, desc[UR36][R22.64+0xc] ;  /* 0x00000c2416117981 */ /* 0x000f68000c1e1900 */
[----:B------:R-:W5:Y:S04]  /*18a0*/  LDG.E R14, desc[UR36][R22.64+0x10] ;  /* 0x00001024160e7981 */ /* 0x000f68000c1e1900 */
[----:B------:R-:W5:Y:S04]  /*18b0*/  LDG.E R15, desc[UR36][R22.64+0x14] ;  /* 0x00001424160f7981 */ /* 0x000f68000c1e1900 */
[----:B--2---:R-:W2:Y:S04]  /*18c0*/  LDG.E R12, desc[UR36][R22.64+0x18] ;  /* 0x00001824160c7981 */ /* 0x004ea8000c1e1900 */
[----:B---3--:R-:W2:Y:S04]  /*18d0*/  LDG.E R13, desc[UR36][R22.64+0x1c] ;  /* 0x00001c24160d7981 */ /* 0x008ea8000c1e1900 */
[----:B------:R-:W3:Y:S04]  /*18e0*/  LDG.E R10, desc[UR36][R22.64+0x20] ;  /* 0x00002024160a7981 */ /* 0x000ee8000c1e1900 */
[----:B------:R-:W3:Y:S04]  /*18f0*/  LDG.E R11, desc[UR36][R22.64+0x24] ;  /* 0x00002424160b7981 */ /* 0x000ee8000c1e1900 */
[----:B------:R-:W3:Y:S04]  /*1900*/  LDG.E R8, desc[UR36][R22.64+0x28] ;  /* 0x0000282416087981 */ /* 0x000ee8000c1e1900 */
[----:B------:R-:W3:Y:S04]  /*1910*/  LDG.E R9, desc[UR36][R22.64+0x2c] ;  /* 0x00002c2416097981 */ /* 0x000ee8000c1e1900 */
[----:B------:R-:W3:Y:S04]  /*1920*/  LDG.E R6, desc[UR36][R22.64+0x30] ;  /* 0x0000302416067981 */ /* 0x000ee8000c1e1900 */
[----:B------:R-:W3:Y:S04]  /*1930*/  LDG.E R7, desc[UR36][R22.64+0x34] ;  /* 0x0000342416077981 */ /* 0x000ee8000c1e1900 */
[----:B------:R-:W3:Y:S04]  /*1940*/  LDG.E R4, desc[UR36][R22.64+0x38] ;  /* 0x0000382416047981 */ /* 0x000ee8000c1e1900 */
[----:B------:R-:W3:Y:S01]  /*1950*/  LDG.E R5, desc[UR36][R22.64+0x3c] ;  /* 0x00003c2416057981 */ /* 0x000ee2000c1e1900 */
[----:B------:R-:W-:Y:S01]  /*1960*/  MOV R0, 0x400 ;  /* 0x0000040000007802 */ /* 0x000fe20000000f00 */
[----:B------:R-:W0:Y:S04]  /*1970*/  S2R R3, SR_CgaCtaId ;  /* 0x0000000000037919 */ /* 0x000e280000008800 */
[----:B------:R-:W-:-:S05]  /*1980*/  VIADD R0, R0, 0x60 ;  /* 0x0000006000007836 */ /* 0x000fca0000000000 */
[----:B0-----:R-:W-:-:S05]  /*1990*/  LEA R0, R3, R0, 0x18 ;  /* 0x0000000003007211 */ /* 0x001fca00078ec0ff */
[C---:B------:R-:W-:Y:S02]  /*19a0*/  IMAD R0, R21.reuse, 0x8, R0 ;  /* 0x0000000815007824 */ /* 0x040fe400078e0200 */
[----:B------:R-:W-:-:S03]  /*19b0*/  VIADD R21, R21, 0x8 ;  /* 0x0000000815157836 */ /* 0x000fc60000000000 */
[----:B----4-:R4:W-:Y:S04]  /*19c0*/  STS.64 [R0], R18 ;  /* 0x0000001200007388 */ /* 0x0109e80000000a00 */
[----:B-----5:R4:W-:Y:S04]  /*19d0*/  STS.64 [R0+0x8], R16 ;  /* 0x0000081000007388 */ /* 0x0209e80000000a00 */
[----:B------:R4:W-:Y:S04]  /*19e0*/  STS.64 [R0+0x10], R14 ;  /* 0x0000100e00007388 */ /* 0x0009e80000000a00 */
[----:B--2---:R4:W-:Y:S04]  /*19f0*/  STS.64 [R0+0x18], R12 ;  /* 0x0000180c00007388 */ /* 0x0049e80000000a00 */
[----:B---3--:R4:W-:Y:S04]  /*1a00*/  STS.64 [R0+0x20], R10 ;  /* 0x0000200a00007388 */ /* 0x0089e80000000a00 */
[----:B------:R4:W-:Y:S04]  /*1a10*/  STS.64 [R0+0x28], R8 ;  /* 0x0000280800007388 */ /* 0x0009e80000000a00 */
[----:B------:R4:W-:Y:S04]  /*1a20*/  STS.64 [R0+0x30], R6 ;  /* 0x0000300600007388 */ /* 0x0009e80000000a00 */
[----:B------:R4:W-:Y:S02]  /*1a30*/  STS.64 [R0+0x38], R4 ;  /* 0x0000380400007388 */ /* 0x0009e40000000a00 */
.L_x_18:
[----:B------:R-:W-:Y:S05]  /*1a40*/  BRA.U !UP1, `(.L_x_15) ;  /* 0x0000000109a07547 */ /* 0x000fea000b800000 */
[----:B------:R-:W-:Y:S02]  /*1a50*/  UISETP.GE.U32.AND UP0, UPT, UR6, 0x4, UPT ;  /* 0x000000040600788c */ /* 0x000fe4000bf06070 */
[----:B------:R-:W-:-:S04]  /*1a60*/  ULOP3.LUT UR8, UR5, 0x3, URZ, 0xc0, !UPT ;  /* 0x0000000305087892 */ /* 0x000fc8000f8ec0ff */
[----:B------:R-:W-:-:S03]  /*1a70*/  UISETP.NE.AND UP1, UPT, UR8, URZ, UPT ;  /* 0x000000ff0800728c */ /* 0x000fc6000bf25270 */
[----:B------:R-:W-:Y:S08]  /*1a80*/  BRA.U !UP0, `(.L_x_19) ;  /* 0x0000000108507547 */ /* 0x000ff0000b800000 */
[----:B01-34-:R-:W0:Y:S02]  /*1a90*/  LDC.64 R4, c[0x0][0x380] ;  /* 0x0000e000ff047b82 */ /* 0x01be240000000a00 */
[----:B0-----:R-:W-:-:S05]  /*1aa0*/  IMAD.WIDE.U32 R4, R21, 0x8, R4 ;  /* 0x0000000815047825 */ /* 0x001fca00078e0004 */
[----:B--2---:R-:W2:Y:S04]  /*1ab0*/  LDG.E R6, desc[UR36][R4.64] ;  /* 0x0000002404067981 */ /* 0x004ea8000c1e1900 */
        /* <DEDUP_REMOVED lines=8> */
[----:B------:R-:W0:Y:S04]  /*1b40*/  S2R R3, SR_CgaCtaId ;  /* 0x0000000000037919 */ /* 0x000e280000008800 */
[----:B------:R-:W-:-:S05]  /*1b50*/  VIADD R0, R0, 0x60 ;  /* 0x0000006000007836 */ /* 0x000fca0000000000 */
[----:B0-----:R-:W-:-:S05]  /*1b60*/  LEA R0, R3, R0, 0x18 ;  /* 0x0000000003007211 */ /* 0x001fca00078ec0ff */
[C---:B------:R-:W-:Y:S02]  /*1b70*/  IMAD R0, R21.reuse, 0x8, R0 ;  /* 0x0000000815007824 */ /* 0x040fe400078e0200 */
[----:B------:R-:W-:-:S03]  /*1b80*/  VIADD R21, R21, 0x4 ;  /* 0x0000000415157836 */ /* 0x000fc60000000000 */
[----:B--2---:R0:W-:Y:S04]  /*1b90*/  STS.64 [R0], R6 ;  /* 0x0000000600007388 */ /* 0x0041e80000000a00 */
[----:B---3--:R0:W-:Y:S04]  /*1ba0*/  STS.64 [R0+0x8], R8 ;  /* 0x0000080800007388 */ /* 0x0081e80000000a00 */
[----:B----4-:R0:W-:Y:S04]  /*1bb0*/  STS.64 [R0+0x10], R10 ;  /* 0x0000100a00007388 */ /* 0x0101e80000000a00 */
[----:B-----5:R0:W-:Y:S02]  /*1bc0*/  STS.64 [R0+0x18], R12 ;  /* 0x0000180c00007388 */ /* 0x0201e40000000a00 */
.L_x_19:
[----:B------:R-:W-:Y:S05]  /*1bd0*/  BRA.U !UP1, `(.L_x_15) ;  /* 0x00000001093c7547 */ /* 0x000fea000b800000 */
[----:B------:R-:W5:Y:S01]  /*1be0*/  S2R R3, SR_CgaCtaId ;  /* 0x0000000000037919 */ /* 0x000f620000008800 */
[----:B01234-:R-:W0:Y:S01]  /*1bf0*/  LDC.64 R6, c[0x0][0x380] ;  /* 0x0000e000ff067b82 */ /* 0x01fe220000000a00 */
[----:B------:R-:W-:Y:S01]  /*1c00*/  MOV R0, 0x400 ;  /* 0x0000040000007802 */ /* 0x000fe20000000f00 */
[----:B------:R-:W-:-:S04]  /*1c10*/  UMOV UR4, URZ ;  /* 0x000000ff00047c82 */ /* 0x000fc80008000000 */
[----:B------:R-:W-:-:S05]  /*1c20*/  VIADD R0, R0, 0x60 ;  /* 0x0000006000007836 */ /* 0x000fca0000000000 */
[----:B-----5:R-:W-:-:S07]  /*1c30*/  LEA R10, R3, R0, 0x18 ;  /* 0x00000000030a7211 */ /* 0x020fce00078ec0ff */
.L_x_20:
[----:B0-----:R-:W-:-:S05]  /*1c40*/  IMAD.WIDE.U32 R4, R21, 0x8, R6 ;  /* 0x0000000815047825 */ /* 0x001fca00078e0006 */
[----:B------:R-:W2:Y:S04]  /*1c50*/  LDG.E R8, desc[UR36][R4.64] ;  /* 0x0000002404087981 */ /* 0x000ea8000c1e1900 */
[----:B------:R-:W2:Y:S01]  /*1c60*/  LDG.E R9, desc[UR36][R4.64+0x4] ;  /* 0x0000042404097981 */ /* 0x000ea2000c1e1900 */
[C---:B------:R-:W-:Y:S01]  /*1c70*/  IMAD R0, R21.reuse, 0x8, R10 ;  /* 0x0000000815007824 */ /* 0x040fe200078e020a */
[----:B------:R-:W-:Y:S01]  /*1c80*/  UIADD3 UR4, UPT, UPT, UR4, 0x1, URZ ;  /* 0x0000000104047890 */ /* 0x000fe2000fffe0ff */
[----:B------:R-:W-:-:S03]  /*1c90*/  VIADD R21, R21, 0x1 ;  /* 0x0000000115157836 */ /* 0x000fc60000000000 */
[----:B------:R-:W-:Y:S01]  /*1ca0*/  UISETP.NE.AND UP0, UPT, UR4, UR8, UPT ;  /* 0x000000080400728c */ /* 0x000fe2000bf05270 */
[----:B--2---:R0:W-:Y:S08]  /*1cb0*/  STS.64 [R0], R8 ;  /* 0x0000000800007388 */ /* 0x0041f00000000a00 */
[----:B------:R-:W-:Y:S05]  /*1cc0*/  BRA.U UP0, `(.L_x_20) ;  /* 0xfffffffd00dc7547 */ /* 0x000fea000b83ffff */
.L_x_15:
[----:B------:R-:W-:-:S09]  /*1cd0*/  UISETP.GE.AND UP0, UPT, UR5, 0x2, UPT ;  /* 0x000000020500788c */ /* 0x000fd2000bf06270 */
[----:B------:R-:W-:Y:S05]  /*1ce0*/  BRA.U !UP0, `(.L_x_1) ;  /* 0x0000000908ac7547 */ /* 0x000fea000b800000 */
[----:B------:R-:W-:Y:S01]  /*1cf0*/  PRMT R3, RZ, 0x7610, R3 ;  /* 0x00007610ff037816 */ /* 0x000fe20000000003 */
[----:B------:R-:W0:Y:S02]  /*1d00*/  LDCU.U16 UR11, c[0x0][0x388] ;  /* 0x00007100ff0b77ac */ /* 0x000e240008000400 */
[----:B01234-:R-:W-:Y:S01]  /*1d10*/  PRMT R0, RZ, 0x7610, R0 ;  /* 0x00007610ff007816 */ /* 0x01ffe20000000000 */
[----:B------:R-:W-:Y:S01]  /*1d20*/  UMOV UR4, URZ ;  /* 0x000000ff00047c82 */ /* 0x000fe20008000000 */
[----:B------:R-:W-:-:S05]  /*1d30*/  UMOV UR8, UR7 ;  /* 0x0000000700087c82 */ /* 0x000fca0008000000 */
.L_x_26:
[----:B0-----:R-:W0:Y:S02]  /*1d40*/  LDCU UR5, c[0x0][0x388] ;  /* 0x00007100ff0577ac */ /* 0x001e240008000800 */
[----:B0-----:R-:W-:-:S04]  /*1d50*/  UIADD3 UR6, UPT, UPT, UR4, -UR5, URZ ;  /* 0x8000000504067290 */ /* 0x001fc8000fffe0ff */
[----:B------:R-:W-:-:S09]  /*1d60*/  UISETP.GT.AND UP0, UPT, UR6, -0x2, UPT ;  /* 0xfffffffe0600788c */ /* 0x000fd2000bf04270 */
[----:B-1----:R-:W-:Y:S05]  /*1d70*/  BRA.U UP0, `(.L_x_21) ;  /* 0x0000000900707547 */ /* 0x002fea000b800000 */
[----:B------:R-:W-:Y:S02]  /*1d80*/  UIADD3 UR5, UPT, UPT, -UR4, -0x2, UR5 ;  /* 0xfffffffe04057890 */ /* 0x000fe4000fffe105 */
[----:B------:R-:W-:Y:S02]  /*1d90*/  ULOP3.LUT UP0, URZ, UR8, 0x7, URZ, 0xc0, !UPT ;  /* 0x0000000708ff7892 */ /* 0x000fe4000f80c0ff */
[----:B------:R-:W-:-:S03]  /*1da0*/  UISETP.GE.U32.AND UP1, UPT, UR5, 0x7, UPT ;  /* 0x000000070500788c */ /* 0x000fc6000bf26070 */
[----:B------:R-:W-:-:S06]  /*1db0*/  UMOV UR5, URZ ;  /* 0x000000ff00057c82 */ /* 0x000fcc0008000000 */
[----:B------:R-:W-:Y:S05]  /*1dc0*/  BRA.U !UP1, `(.L_x_22) ;  /* 0x0000000509187547 */ /* 0x000fea000b800000 */
[----:B------:R-:W0:Y:S01]  /*1dd0*/  S2UR UR6, SR_CgaCtaId ;  /* 0x00000000000679c3 */ /* 0x000e220000008800 */
[----:B------:R-:W-:Y:S02]  /*1de0*/  UMOV UR5, 0x400 ;  /* 0x0000040000057882 */ /* 0x000fe40000000000 */
[----:B0-----:R-:W-:-:S09]  /*1df0*/  ULEA UR9, UR6, UR5, 0x18 ;  /* 0x0000000506097291 */ /* 0x001fd2000f8ec0ff */
[----:B------:R-:W0:Y:S01]  /*1e00*/  LDS R7, [UR9+0x64] ;  /* 0x00006409ff077984 */ /* 0x000e220008000800 */
[----:B------:R-:W-:Y:S02]  /*1e10*/  UIADD3 UR9, UPT, UPT, UR5, 0x60, URZ ;  /* 0x0000006005097890 */ /* 0x000fe4000fffe0ff */
[----:B------:R-:W-:Y:S02]  /*1e20*/  ULOP3.LUT UR5, UR8, 0xfffffff8, URZ, 0xc0, !UPT ;  /* 0xfffffff808057892 */ /* 0x000fe4000f8ec0ff */
[----:B------:R-:W-:-:S03]  /*1e30*/  ULEA UR9, UR6, UR9, 0x18 ;  /* 0x0000000906097291 */ /* 0x000fc6000f8ec0ff */
[----:B------:R-:W-:-:S09]  /*1e40*/  UMOV UR6, URZ ;  /* 0x000000ff00067c82 */ /* 0x000fd20008000000 */
.L_x_23:
[----:B------:R-:W-:Y:S02]  /*1e50*/  ULEA UR10, UR6, UR9, 0x3 ;  /* 0x00000009060a7291 */ /* 0x000fe4000f8e18ff */
[----:B------:R-:W-:-:S04]  /*1e60*/  UIADD3 UR6, UPT, UPT, UR6, 0x8, URZ ;  /* 0x0000000806067890 */ /* 0x000fc8000fffe0ff */
[----:B------:R-:W-:-:S03]  /*1e70*/  UISETP.NE.AND UP1, UPT, UR6, UR5, UPT ;  /* 0x000000050600728c */ /* 0x000fc6000bf25270 */
[----:B------:R-:W0:Y:S04]  /*1e80*/  LDS.128 R8, [UR10] ;  /* 0x0000000aff087984 */ /* 0x000e280008000c00 */
[----:B-1----:R-:W1:Y:S04]  /*1e90*/  LDS.64 R14, [UR10+0x10] ;  /* 0x0000100aff0e7984 */ /* 0x002e680008000a00 */
[----:B------:R-:W2:Y:S04]  /*1ea0*/  LDS R9, [UR10+0x1c] ;  /* 0x00001c0aff097984 */ /* 0x000ea80008000800 */
[----:B------:R-:W-:Y:S04]  /*1eb0*/  LDS.64 R16, [UR10+0x20] ;  /* 0x0000200aff107984 */ /* 0x000fe80008000a00 */
[----:B------:R-:W-:Y:S01]  /*1ec0*/  LDS.64 R18, [UR10+0x30] ;  /* 0x0000300aff127984 */ /* 0x000fe20008000a00 */
[----:B0-----:R-:W-:Y:S01]  /*1ed0*/  ISETP.GT.AND P0, PT, R7, R11, PT ;  /* 0x0000000b0700720c */ /* 0x001fe20003f04270 */
[----:B------:R-:W-:-:S02]  /*1ee0*/  IMAD.MOV.U32 R5, RZ, RZ, R11 ;  /* 0x000000ffff057224 */ /* 0x000fc400078e000b */
[----:B------:R-:W-:-:S10]  /*1ef0*/  IMAD.MOV.U32 R6, RZ, RZ, R8 ;  /* 0x000000ffff067224 */ /* 0x000fd400078e0008 */
[----:B------:R-:W-:Y:S02]  /*1f00*/  @P0 IMAD.MOV.U32 R11, RZ, RZ, R7 ;  /* 0x000000ffff0b0224 */ /* 0x000fe400078e0007 */
[----:B------:R-:W-:Y:S02]  /*1f10*/  @P0 IMAD.MOV.U32 R4, RZ, RZ, R10 ;  /* 0x000000ffff040224 */ /* 0x000fe400078e000a */
[--C-:B------:R-:W-:Y:S01]  /*1f20*/  IMAD.MOV.U32 R13, RZ, RZ, R11.reuse ;  /* 0x000000ffff0d7224 */ /* 0x100fe200078e000b */
[----:B-1----:R-:W-:Y:S02]  /*1f30*/  ISETP.GT.AND P1, PT, R11, R15, PT ;  /* 0x0000000f0b00720c */ /* 0x002fe40003f24270 */
[----:B------:R-:W-:Y:S04]  /*1f40*/  @P0 STS.128 [UR10], R4 ;  /* 0x00000004ff000988 */ /* 0x000fe80008000c0a */
[----:B------:R-:W-:Y:S07]  /*1f50*/  LDS R5, [UR10+0x2c] ;  /* 0x00002c0aff057984 */ /* 0x000fee0008000800 */
[----:B------:R-:W0:Y:S04]  /*1f60*/  @P1 LDS R12, [UR10+0x8] ;  /* 0x0000080aff0c1984 */ /* 0x000e280008000800 */
[----:B------:R1:W-:Y:S02]  /*1f70*/  @P1 STS.64 [UR10+0x8], R14 ;  /* 0x0000080eff001988 */ /* 0x0003e40008000a0a */
[----:B-1----:R-:W-:-:S04]  /*1f80*/  @P1 IMAD.MOV.U32 R15, RZ, RZ, R11 ;  /* 0x000000ffff0f1224 */ /* 0x002fc800078e000b */
[----:B------:R-:W-:Y:S01]  /*1f90*/  IMAD.MOV.U32 R11, RZ, RZ, R15 ;  /* 0x000000ffff0b7224 */ /* 0x000fe200078e000f */
[----:B--2---:R-:W-:-:S13]  /*1fa0*/  ISETP.GT.AND P0, PT, R15, R9, PT ;  /* 0x000000090f00720c */ /* 0x004fda0003f04270 */
[----:B------:R-:W-:Y:S04]  /*1fb0*/  @P0 LDS R8, [UR10+0x18] ;  /* 0x0000180aff080984 */ /* 0x000fe80008000800 */
[----:B0-----:R-:W-:Y:S04]  /*1fc0*/  @P1 STS.64 [UR10+0x10], R12 ;  /* 0x0000100cff001988 */ /* 0x001fe80008000a0a */
[----:B------:R-:W0:Y:S04]  /*1fd0*/  @P0 LDS R10, [UR10+0x10] ;  /* 0x0000100aff0a0984 */ /* 0x000e280008000800 */
[----:B0-----:R0:W-:Y:S02]  /*1fe0*/  @P0 STS.128 [UR10+0x10], R8 ;  /* 0x00001008ff000988 */ /* 0x0011e40008000c0a */
[----:B0-----:R-:W-:-:S04]  /*1ff0*/  @P0 IMAD.MOV.U32 R9, RZ, RZ, R15 ;  /* 0x000000ffff090224 */ /* 0x001fc800078e000f */
[----:B------:R-:W-:Y:S01]  /*2000*/  IMAD.MOV.U32 R15, RZ, RZ, R9 ;  /* 0x000000ffff0f7224 */ /* 0x000fe200078e0009 */
[----:B------:R-:W-:-:S13]  /*2010*/  ISETP.GT.AND P0, PT, R9, R17, PT ;  /* 0x000000110900720c */ /* 0x000fda0003f04270 */
[----:B------:R-:W0:Y:S04]  /*2020*/  @P0 LDS R14, [UR10+0x18] ;  /* 0x0000180aff0e0984 */ /* 0x000e280008000800 */
[----:B------:R1:W-:Y:S02]  /*2030*/  @P0 STS.64 [UR10+0x18], R16 ;  /* 0x00001810ff000988 */ /* 0x0003e40008000a0a */
[----:B-1----:R-:W-:Y:S02]  /*2040*/  @P0 IMAD.MOV.U32 R17, RZ, RZ, R9 ;  /* 0x000000ffff110224 */ /* 0x002fe400078e0009 */
[----:B------:R-:W-:Y:S02]  /*2050*/  LDS R9, [UR10+0x3c] ;  /* 0x00003c0aff097984 */ /* 0x000fe40008000800 */
[----:B------:R-:W-:Y:S01]  /*2060*/  IMAD.MOV.U32 R7, RZ, RZ, R17 ;  /* 0x000000ffff077224 */ /* 0x000fe200078e0011 */
[----:B------:R-:W-:-:S13]  /*2070*/  ISETP.GT.AND P1, PT, R17, R5, PT ;  /* 0x000000051100720c */ /* 0x000fda0003f24270 */
[----:B------:R-:W-:Y:S04]  /*2080*/  @P1 LDS R4, [UR10+0x28] ;  /* 0x0000280aff041984 */ /* 0x000fe80008000800 */
[----:B0-----:R-:W-:Y:S04]  /*2090*/  @P0 STS.64 [UR10+0x20], R14 ;  /* 0x0000200eff000988 */ /* 0x001fe80008000a0a */
[----:B------:R-:W0:Y:S04]  /*20a0*/  @P1 LDS R6, [UR10+0x20] ;  /* 0x0000200aff061984 */ /* 0x000e280008000800 */
[----:B------:R-:W1:Y:S04]  /*20b0*/  LDS.64 R14, [UR10+0x40] ;  /* 0x0000400aff0e7984 */ /* 0x000e680008000a00 */
[----:B0-----:R0:W-:Y:S02]  /*20c0*/  @P1 STS.128 [UR10+0x20], R4 ;  /* 0x00002004ff001988 */ /* 0x0011e40008000c0a */
[----:B0-----:R-:W-:-:S02]  /*20d0*/  @P1 IMAD.MOV.U32 R5, RZ, RZ, R17 ;  /* 0x000000ffff051224 */ /* 0x001fc400078e0011 */
[----:B-1----:R-:W-:Y:S02]  /*20e0*/  IMAD.MOV.U32 R7, RZ, RZ, R15 ;  /* 0x000000ffff077224 */ /* 0x002fe400078e000f */
[----:B------:R-:W-:Y:S01]  /*20f0*/  IMAD.MOV.U32 R13, RZ, RZ, R5 ;  /* 0x000000ffff0d7224 */ /* 0x000fe200078e0005 */
[----:B------:R-:W-:Y:S01]  /*2100*/  ISETP.GT.AND P0, PT, R5, R19, PT ;  /* 0x000000130500720c */ /* 0x000fe20003f04270 */
[----:B------:R-:W-:-:S12]  /*2110*/  IMAD.MOV.U32 R15, RZ, RZ, R7 ;  /* 0x000000ffff0f7224 */ /* 0x000fd800078e0007 */
[----:B------:R-:W0:Y:S04]  /*2120*/  @P0 LDS R12, [UR10+0x28] ;  /* 0x0000280aff0c0984 */ /* 0x000e280008000800 */
[----:B------:R1:W-:Y:S02]  /*2130*/  @P0 STS.64 [UR10+0x28], R18 ;  /* 0x00002812ff000988 */ /* 0x0003e40008000a0a */
[----:B-1----:R-:W-:-:S04]  /*2140*/  @P0 IMAD.MOV.U32 R19, RZ, RZ, R5 ;  /* 0x000000ffff130224 */ /* 0x002fc800078e0005 */
[----:B------:R-:W-:Y:S01]  /*2150*/  IMAD.MOV.U32 R11, RZ, RZ, R19 ;  /* 0x000000ffff0b7224 */ /* 0x000fe200078e0013 */
[----:B------:R-:W-:-:S13]  /*2160*/  ISETP.GT.AND P1, PT, R19, R9, PT ;  /* 0x000000091300720c */ /* 0x000fda0003f24270 */
[----:B------:R-:W-:Y:S04]  /*2170*/  @P1 LDS R8, [UR10+0x38] ;  /* 0x0000380aff081984 */ /* 0x000fe80008000800 */
[----:B0-----:R-:W-:Y:S04]  /*2180*/  @P0 STS.64 [UR10+0x30], R12 ;  /* 0x0000300cff000988 */ /* 0x001fe80008000a0a */
[----:B------:R-:W0:Y:S04]  /*2190*/  @P1 LDS R10, [UR10+0x30] ;  /* 0x0000300aff0a1984 */ /* 0x000e280008000800 */
[----:B0-----:R0:W-:Y:S02]  /*21a0*/  @P1 STS.128 [UR10+0x30], R8 ;  /* 0x00003008ff001988 */ /* 0x0011e40008000c0a */
[----:B0-----:R-:W-:-:S04]  /*21b0*/  @P1 IMAD.MOV.U32 R9, RZ, RZ, R19 ;  /* 0x000000ffff091224 */ /* 0x001fc800078e0013 */
[----:B------:R-:W-:Y:S01]  /*21c0*/  IMAD.MOV.U32 R5, RZ, RZ, R9 ;  /* 0x000000ffff057224 */ /* 0x000fe200078e0009 */
[----:B------:R-:W-:-:S13]  /*21d0*/  ISETP.GT.AND P0, PT, R9, R7, PT ;  /* 0x000000070900720c */ /* 0x000fda0003f04270 */
[----:B------:R-:W0:Y:S01]  /*21e0*/  @P0 LDS R4, [UR10+0x38] ;  /* 0x0000380aff040984 */ /* 0x000e220008000800 */
[----:B------:R-:W-:-:S03]  /*21f0*/  @P0 IMAD.MOV.U32 R7, RZ, RZ, R9 ;  /* 0x000000ffff070224 */ /* 0x000fc600078e0009 */
[----:B------:R1:W-:Y:S04]  /*2200*/  @P0 STS.64 [UR10+0x38], R14 ;  /* 0x0000380eff000988 */ /* 0x0003e80008000a0a */
[----:B0-----:R1:W-:Y:S01]  /*2210*/  @P0 STS.64 [UR10+0x40], R4 ;  /* 0x00004004ff000988 */ /* 0x0013e20008000a0a */
[----:B------:R-:W-:Y:S05]  /*2220*/  BRA.U UP1, `(.L_x_23) ;  /* 0xfffffffd01087547 */ /* 0x000fea000b83ffff */
.L_x_22:
[----:B------:R-:W-:Y:S05]  /*2230*/  BRA.U !UP0, `(.L_x_21) ;  /* 0x0000000508407547 */ /* 0x000fea000b800000 */
[----:B-1----:R-:W-:-:S05]  /*2240*/  LOP3.LUT R4, RZ, R0, RZ, 0x33, !PT ;  /* 0x00000000ff047212 */ /* 0x002fca00078e33ff */
[----:B------:R-:W-:-:S05]  /*2250*/  VIADD R4, R4, UR11 ;  /* 0x0000000b04047c36 */ /* 0x000fca0008000000 */
[----:B------:R-:W-:-:S04]  /*2260*/  LOP3.LUT R4, R4, 0x7, RZ, 0xc0, !PT ;  /* 0x0000000704047812 */ /* 0x000fc800078ec0ff */
[C---:B------:R-:W-:Y:S01]  /*2270*/  LOP3.LUT P2, RZ, R4.reuse, 0x3, RZ, 0xc0, !PT ;  /* 0x0000000304ff7812 */ /* 0x040fe2000784c0ff */
[----:B------:R-:W-:-:S05]  /*2280*/  VIADD R5, R4, 0xffffffff ;  /* 0xffffffff04057836 */ /* 0x000fca0000000000 */
[----:B------:R-:W-:-:S13]  /*2290*/  ISETP.GE.U32.AND P0, PT, R5, 0x3, PT ;  /* 0x000000030500780c */ /* 0x000fda0003f06070 */
[----:B------:R-:W-:Y:S05]  /*22a0*/  @!P0 BRA `(.L_x_24) ;  /* 0x0000000000848947 */ /* 0x000fea0003800000 */
[----:B------:R-:W0:Y:S01]  /*22b0*/  S2UR UR9, SR_CgaCtaId ;  /* 0x00000000000979c3 */ /* 0x000e220000008800 */
[----:B------:R-:W-:Y:S02]  /*22c0*/  UMOV UR6, 0x400 ;  /* 0x0000040000067882 */ /* 0x000fe40000000000 */
[----:B------:R-:W-:-:S04]  /*22d0*/  UIADD3 UR6, UPT, UPT, UR6, 0x60, URZ ;  /* 0x0000006006067890 */ /* 0x000fc8000fffe0ff */
[----:B0-----:R-:W-:-:S04]  /*22e0*/  ULEA UR6, UR9, UR6, 0x18 ;  /* 0x0000000609067291 */ /* 0x001fc8000f8ec0ff */
[----:B------:R-:W-:Y:S02]  /*22f0*/  ULEA UR6, UR5, UR6, 0x3 ;  /* 0x0000000605067291 */ /* 0x000fe4000f8e18ff */
[----:B------:R-:W-:-:S07]  /*2300*/  UIADD3 UR5, UPT, UPT, UR5, 0x4, URZ ;  /* 0x0000000405057890 */ /* 0x000fce000fffe0ff */
[----:B------:R-:W0:Y:S04]  /*2310*/  LDS.128 R4, [UR6] ;  /* 0x00000006ff047984 */ /* 0x000e280008000c00 */
[----:B------:R-:W1:Y:S04]  /*2320*/  LDS.64 R16, [UR6+0x10] ;  /* 0x00001006ff107984 */ /* 0x000e680008000a00 */
[----:B------:R-:W2:Y:S04]  /*2330*/  LDS R13, [UR6+0x1c] ;  /* 0x00001c06ff0d7984 */ /* 0x000ea80008000800 */
[----:B------:R-:W-:Y:S01]  /*2340*/  LDS.64 R18, [UR6+0x20] ;  /* 0x00002006ff127984 */ /* 0x000fe20008000a00 */
[----:B0-----:R-:W-:Y:S01]  /*2350*/  ISETP.GT.AND P0, PT, R5, R7, PT ;  /* 0x000000070500720c */ /* 0x001fe20003f04270 */
[----:B------:R-:W-:-:S02]  /*2360*/  IMAD.MOV.U32 R9, RZ, RZ, R7 ;  /* 0x000000ffff097224 */ /* 0x000fc400078e0007 */
[----:B------:R-:W-:Y:S02]  /*2370*/  IMAD.MOV.U32 R8, RZ, RZ, R6 ;  /* 0x000000ffff087224 */ /* 0x000fe400078e0006 */
[----:B------:R-:W-:Y:S02]  /*2380*/  IMAD.MOV.U32 R11, RZ, RZ, R5 ;  /* 0x000000ffff0b7224 */ /* 0x000fe400078e0005 */
[----:B------:R-:W-:-:S06]  /*2390*/  IMAD.MOV.U32 R10, RZ, RZ, R4 ;  /* 0x000000ffff0a7224 */ /* 0x000fcc00078e0004 */
[----:B------:R-:W-:Y:S01]  /*23a0*/  @P0 IMAD.MOV.U32 R7, RZ, RZ, R5 ;  /* 0x000000ffff070224 */ /* 0x000fe200078e0005 */
[----:B------:R-:W-:Y:S04]  /*23b0*/  @P0 STS.128 [UR6], R8 ;  /* 0x00000008ff000988 */ /* 0x000fe80008000c06 */
[----:B-1----:R-:W-:-:S13]  /*23c0*/  ISETP.GT.AND P1, PT, R7, R17, PT ;  /* 0x000000110700720c */ /* 0x002fda0003f24270 */
        /* <DEDUP_REMOVED lines=13> */
[----:B------:R1:W-:Y:S04]  /*24a0*/  @P0 STS.64 [UR6+0x18], R18 ;  /* 0x00001812ff000988 */ /* 0x0003e80008000a06 */
[----:B0-----:R1:W-:Y:S02]  /*24b0*/  @P0 STS.64 [UR6+0x20], R4 ;  /* 0x00002004ff000988 */ /* 0x0013e40008000a06 */
.L_x_24:
[----:B------:R-:W-:Y:S05]  /*24c0*/  @!P2 BRA `(.L_x_21) ;  /* 0x00000000009ca947 */ /* 0x000fea0003800000 */
[----:B-1----:R-:W-:-:S05]  /*24d0*/  LOP3.LUT R4, R3, 0x3, RZ, 0x3c, !PT ;  /* 0x0000000303047812 */ /* 0x002fca00078e3cff */
        /* <DEDUP_REMOVED lines=13> */
[----:B------:R-:W1:Y:S01]  /*25b0*/  LDS.64 R12, [UR6+0x10] ;  /* 0x00001006ff0c7984 */ /* 0x000e620008000a00 */
[----:B0-----:R-:W-:Y:S01]  /*25c0*/  ISETP.GT.AND P0, PT, R9, R11, PT ;  /* 0x0000000b0900720c */ /* 0x001fe20003f04270 */
[----:B------:R-:W-:Y:S02]  /*25d0*/  IMAD.MOV.U32 R5, RZ, RZ, R11 ;  /* 0x000000ffff057224 */ /* 0x000fe400078e000b */
[----:B------:R-:W-:Y:S02]  /*25e0*/  IMAD.MOV.U32 R4, RZ, RZ, R10 ;  /* 0x000000ffff047224 */ /* 0x000fe400078e000a */
[----:B------:R-:W-:-:S02]  /*25f0*/  IMAD.MOV.U32 R7, RZ, RZ, R9 ;  /* 0x000000ffff077224 */ /* 0x000fc400078e0009 */
[----:B------:R-:W-:-:S06]  /*2600*/  IMAD.MOV.U32 R6, RZ, RZ, R8 ;  /* 0x000000ffff067224 */ /* 0x000fcc00078e0008 */
[----:B------:R-:W-:Y:S01]  /*2610*/  @P0 IMAD.MOV.U32 R11, RZ, RZ, R9 ;  /* 0x000000ffff0b0224 */ /* 0x000fe200078e0009 */
[----:B------:R-:W-:Y:S04]  /*2620*/  @P0 STS.128 [UR6], R4 ;  /* 0x00000004ff000988 */ /* 0x000fe80008000c06 */
[----:B-1----:R-:W-:-:S13]  /*2630*/  ISETP.GT.AND P1, PT, R11, R13, PT ;  /* 0x0000000d0b00720c */ /* 0x002fda0003f24270 */
[----:B------:R-:W0:Y:S04]  /*2640*/  @P1 LDS R10, [UR6+0x8] ;  /* 0x00000806ff0a1984 */ /* 0x000e280008000800 */
[----:B------:R1:W-:Y:S04]  /*2650*/  @P1 STS.64 [UR6+0x8], R12 ;  /* 0x0000080cff001988 */ /* 0x0003e80008000a06 */
[----:B0-----:R1:W-:Y:S02]  /*2660*/  @P1 STS.64 [UR6+0x10], R10 ;  /* 0x0000100aff001988 */ /* 0x0013e40008000a06 */
.L_x_25:
[----:B------:R-:W-:Y:S05]  /*2670*/  @P2 BRA `(.L_x_21) ;  /* 0x0000000000302947 */ /* 0x000fea0003800000 */
[----:B------:R-:W0:Y:S01]  /*2680*/  S2UR UR9, SR_CgaCtaId ;  /* 0x00000000000979c3 */ /* 0x000e220000008800 */
[----:B------:R-:W-:Y:S02]  /*2690*/  UMOV UR6, 0x400 ;  /* 0x0000040000067882 */ /* 0x000fe40000000000 */
[----:B------:R-:W-:-:S04]  /*26a0*/  UIADD3 UR6, UPT, UPT, UR6, 0x60, URZ ;  /* 0x0000006006067890 */ /* 0x000fc8000fffe0ff */
[----:B0-----:R-:W-:-:S04]  /*26b0*/  ULEA UR6, UR9, UR6, 0x18 ;  /* 0x0000000609067291 */ /* 0x001fc8000f8ec0ff */
[----:B------:R-:W-:-:S09]  /*26c0*/  ULEA UR5, UR5, UR6, 0x3 ;  /* 0x0000000605057291 */ /* 0x000fd2000f8e18ff */
[----:B------:R-:W0:Y:S02]  /*26d0*/  LDS.128 R4, [UR5] ;  /* 0x00000005ff047984 */ /* 0x000e240008000c00 */
[----:B0-----:R-:W-:Y:S01]  /*26e0*/  ISETP.GT.AND P0, PT, R5, R7, PT ;  /* 0x000000070500720c */ /* 0x001fe20003f04270 */
[----:B------:R-:W-:Y:S02]  /*26f0*/  IMAD.MOV.U32 R8, RZ, RZ, R6 ;  /* 0x000000ffff087224 */ /* 0x000fe400078e0006 */
[----:B------:R-:W-:Y:S02]  /*2700*/  IMAD.MOV.U32 R9, RZ, RZ, R7 ;  /* 0x000000ffff097224 */ /* 0x000fe400078e0007 */
[----:B-1----:R-:W-:Y:S02]  /*2710*/  IMAD.MOV.U32 R10, RZ, RZ, R4 ;  /* 0x000000ffff0a7224 */ /* 0x002fe400078e0004 */
[----:B------:R-:W-:-:S06]  /*2720*/  IMAD.MOV.U32 R11, RZ, RZ, R5 ;  /* 0x000000ffff0b7224 */ /* 0x000fcc00078e0005 */
[----:B------:R0:W-:Y:S02]  /*2730*/  @P0 STS.128 [UR5], R8 ;  /* 0x00000008ff000988 */ /* 0x0001e40008000c05 */
.L_x_21:
[----:B------:R-:W-:Y:S01]  /*2740*/  UIADD3 UR4, UPT, UPT, UR4, 0x1, URZ ;  /* 0x0000000104047890 */ /* 0x000fe2000fffe0ff */
[----:B------:R-:W-:Y:S01]  /*2750*/  VIADD R0, R0, 0x1 ;  /* 0x0000000100007836 */ /* 0x000fe20000000000 */
[----:B------:R-:W-:Y:S01]  /*2760*/  UIADD3 UR8, UPT, UPT, UR8, -0x1, URZ ;  /* 0xffffffff08087890 */ /* 0x000fe2000fffe0ff */
[----:B------:R-:W-:Y:S01]  /*2770*/  VIADD R3, R3, 0x1 ;  /* 0x0000000103037836 */ /* 0x000fe20000000000 */
[----:B------:R-:W-:-:S09]  /*2780*/  UISETP.NE.AND UP0, UPT, UR4, UR7, UPT ;  /* 0x000000070400728c */ /* 0x000fd2000bf05270 */
[----:B------:R-:W-:Y:S05]  /*2790*/  BRA.U UP0, `(.L_x_26) ;  /* 0xfffffff500687547 */ /* 0x000fea000b83ffff */
.L_x_1:
[----:B0-----:R-:W-:Y:S05]  /*27a0*/  BSYNC.RECONVERGENT B0 ;  /* 0x0000000000007941 */ /* 0x001fea0003800200 */
.L_x_0:
[----:B------:R-:W0:Y:S08]  /*27b0*/  S2UR UR5, SR_CgaCtaId ;  /* 0x00000000000579c3 */ /* 0x000e300000008800 */
[----:B------:R-:W-:Y:S06]  /*27c0*/  BAR.SYNC.DEFER_BLOCKING 0x0 ;  /* 0x0000000000007b1d */ /* 0x000fec0000010000 */
[----:B------:R-:W-:-:S02]  /*27d0*/  UMOV UR4, 0x400 ;  /* 0x0000040000047882 */ /* 0x000fc40000000000 */
[----:B------:R-:W-:Y:S02]  /*27e0*/  UIADD3 UR6, UPT, UPT, UR4, 0x60, URZ ;  /* 0x0000006004067890 */ /* 0x000fe4000fffe0ff */
[----:B0-----:R-:W-:Y:S02]  /*27f0*/  ULEA UR38, UR5, UR4, 0x18 ;  /* 0x0000000405267291 */ /* 0x001fe4000f8ec0ff */
[----:B------:R-:W-:-:S04]  /*2800*/  ULEA UR39, UR5, UR6, 0x18 ;  /* 0x0000000605277291 */ /* 0x000fc8000f8ec0ff */
[----:B------:R-:W-:Y:S02]  /*2810*/  LEA R22, R2, UR38, 0x3 ;  /* 0x0000002602167c11 */ /* 0x000fe4000f8e18ff */
[----:B-1--4-:R-:W-:-:S04]  /*2820*/  LEA R18, R24, UR39, 0x3 ;  /* 0x0000002718127c11 */ /* 0x012fc8000f8e18ff */
[----:B------:R-:W-:Y:S04]  /*2830*/  LDS.64 R22, [R22] ;  /* 0x0000000016167984 */ /* 0x000fe80000000a00 */
[----:B------:R-:W0:Y:S02]  /*2840*/  LDS.64 R18, [R18] ;  /* 0x0000000012127984 */ /* 0x000e240000000a00 */
[----:B0-----:R-:W-:-:S04]  /*2850*/  ISETP.GE.AND P0, PT, R23, R19, PT ;  /* 0x000000131700720c */ /* 0x001fc80003f06270 */
[----:B------:R-:W-:-:S13]  /*2860*/  ISETP.GT.OR P0, PT, R22, R18, !P0 ;  /* 0x000000121600720c */ /* 0x000fda0004704670 */
[----:B------:R-:W-:Y:S05]  /*2870*/  @P0 EXIT ;  /* 0x000000000000094d */ /* 0x000fea0003800000 */
[----:B------:R-:W0:Y:S01]  /*2880*/  LDCU UR4, c[0x0][0x388] ;  /* 0x00007100ff0477ac */ /* 0x000e220008000800 */
[----:B------:R-:W-:Y:S01]  /*2890*/  BSSY.RECONVERGENT B0, `(.L_x_27) ;  /* 0x0000025000007945 */ /* 0x000fe20003800200 */
[----:B---3--:R-:W-:Y:S01]  /*28a0*/  CS2R R4, SRZ ;  /* 0x0000000000047805 */ /* 0x008fe2000001ff00 */
[----:B------:R-:W1:Y:S01]  /*28b0*/  LDCU UR5, c[0x0][0x388] ;  /* 0x00007100ff0577ac */ /* 0x000e620008000800 */
[----:B0-----:R-:W-:-:S13]  /*28c0*/  ISETP.GE.AND P0, PT, R2, UR4, PT ;  /* 0x0000000402007c0c */ /* 0x001fda000bf06270 */
[----:B-1----:R-:W-:Y:S05]  /*28d0*/  @P0 BRA `(.L_x_28) ;  /* 0x0000000000800947 */ /* 0x002fea0003800000 */
[----:B------:R-:W-:Y:S01]  /*28e0*/  BSSY.RECONVERGENT B1, `(.L_x_29) ;  /* 0x000001e000017945 */ /* 0x000fe20003800200 */
[----:B------:R-:W-:Y:S02]  /*28f0*/  IMAD.MOV.U32 R4, RZ, RZ, RZ ;  /* 0x000000ffff047224 */ /* 0x000fe400078e00ff */
[----:B--2---:R-:W-:-:S07]  /*2900*/  IMAD.MOV.U32 R0, RZ, RZ, R2 ;  /* 0x000000ffff007224 */ /* 0x004fce00078e0002 */
.L_x_36:
[----:B0-----:R-:W0:Y:S01]  /*2910*/  LDCU UR4, c[0x0][0x388] ;  /* 0x00007100ff0477ac */ /* 0x001e220008000800 */
[----:B------:R-:W-:Y:S01]  /*2920*/  BSSY.RECONVERGENT B2, `(.L_x_30) ;  /* 0x0000015000027945 */ /* 0x000fe20003800200 */
[----:B0-----:R-:W-:-:S13]  /*2930*/  ISETP.GE.AND P0, PT, R24, UR4, PT ;  /* 0x0000000418007c0c */ /* 0x001fda000bf06270 */
[----:B------:R-:W-:Y:S05]  /*2940*/  @P0 BRA `(.L_x_31) ;  /* 0x0000000000480947 */ /* 0x000fea0003800000 */
[----:B------:R-:W-:Y:S01]  /*2950*/  LEA R5, R0, UR38, 0x3 ;  /* 0x0000002600057c11 */ /* 0x000fe2000f8e18ff */
[----:B------:R-:W-:-:S04]  /*2960*/  IMAD.MOV.U32 R3, RZ, RZ, R24 ;  /* 0x000000ffff037224 */ /* 0x000fc800078e0018 */
[----:B------:R0:W1:Y:S03]  /*2970*/  LDS R9, [R5] ;  /* 0x0000000005097984 */ /* 0x0000660000000800 */
.L_x_35:
[----:B------:R-:W-:Y:S01]  /*2980*/  LEA R6, R3, UR39, 0x3 ;  /* 0x0000002703067c11 */ /* 0x000fe2000f8e18ff */
[----:B------:R-:W-:Y:S05]  /*2990*/  BSSY.RELIABLE B3, `(.L_x_32) ;  /* 0x0000008000037945 */ /* 0x000fea0003800100 */
[----:B------:R-:W1:Y:S02]  /*29a0*/  LDS.64 R6, [R6] ;  /* 0x0000000006067984 */ /* 0x000e640000000a00 */
[----:B-1----:R-:W-:-:S13]  /*29b0*/  ISETP.NE.AND P0, PT, R9, R6, PT ;  /* 0x000000060900720c */ /* 0x002fda0003f05270 */
[----:B------:R-:W-:Y:S05]  /*29c0*/  @P0 BRA `(.L_x_33) ;  /* 0x0000000000100947 */ /* 0x000fea0003800000 */
[----:B------:R-:W1:Y:S02]  /*29d0*/  LDS R6, [R5+0x4] ;  /* 0x0000040005067984 */ /* 0x000e640000000800 */
[----:B-1----:R-:W-:-:S13]  /*29e0*/  ISETP.NE.AND P0, PT, R6, R7, PT ;  /* 0x000000070600720c */ /* 0x002fda0003f05270 */
[----:B------:R-:W-:Y:S05]  /*29f0*/  @!P0 BREAK.RELIABLE B3 ;  /* 0x0000000000038942 */ /* 0x000fea0003800100 */
[----:B------:R-:W-:Y:S05]  /*2a00*/  @!P0 BRA `(.L_x_34) ;  /* 0x0000000000148947 */ /* 0x000fea0003800000 */
.L_x_33:
[----:B------:R-:W-:Y:S05]  /*2a10*/  BSYNC.RELIABLE B3 ;  /* 0x0000000000037941 */ /* 0x000fea0003800100 */
.L_x_32:
[----:B------:R-:W-:-:S05]  /*2a20*/  VIADD R3, R3, 0x1 ;  /* 0x0000000103037836 */ /* 0x000fca0000000000 */
[----:B------:R-:W-:-:S13]  /*2a30*/  ISETP.NE.AND P0, PT, R3, UR5, PT ;  /* 0x0000000503007c0c */ /* 0x000fda000bf05270 */
[----:B------:R-:W-:Y:S05]  /*2a40*/  @P0 BRA `(.L_x_35) ;  /* 0xfffffffc00cc0947 */ /* 0x000fea000383ffff */
[----:B------:R-:W-:Y:S05]  /*2a50*/  BRA `(.L_x_31) ;  /* 0x0000000000047947 */ /* 0x000fea0003800000 */
.L_x_34:
[----:B------:R-:W-:-:S07]  /*2a60*/  VIADD R4, R4, 0x1 ;  /* 0x0000000104047836 */ /* 0x000fce0000000000 */
.L_x_31:
[----:B------:R-:W-:Y:S05]  /*2a70*/  BSYNC.RECONVERGENT B2 ;  /* 0x0000000000027941 */ /* 0x000fea0003800200 */
.L_x_30:
[----:B------:R-:W1:Y:S01]  /*2a80*/  LDCU UR4, c[0x0][0x388] ;  /* 0x00007100ff0477ac */ /* 0x000e620008000800 */
[----:B------:R-:W-:-:S05]  /*2a90*/  VIADD R0, R0, 0x1 ;  /* 0x0000000100007836 */ /* 0x000fca0000000000 */
[----:B-1----:R-:W-:-:S13]  /*2aa0*/  ISETP.NE.AND P0, PT, R0, UR4, PT ;  /* 0x0000000400007c0c */ /* 0x002fda000bf05270 */
[----:B------:R-:W-:Y:S05]  /*2ab0*/  @P0 BRA `(.L_x_36) ;  /* 0xfffffffc00940947 */ /* 0x000fea000383ffff */
[----:B------:R-:W-:Y:S05]  /*2ac0*/  BSYNC.RECONVERGENT B1 ;  /* 0x0000000000017941 */ /* 0x000fea0003800200 */
.L_x_29:
[----:B0-----:R-:W-:-:S07]  /*2ad0*/  IMAD.WIDE R4, R4, 0x8, RZ ;  /* 0x0000000804047825 */ /* 0x001fce00078e02ff */
.L_x_28:
[----:B------:R-:W-:Y:S05]  /*2ae0*/  BSYNC.RECONVERGENT B0 ;  /* 0x0000000000007941 */ /* 0x000fea0003800200 */
.L_x_27:
[----:B------:R-:W-:Y:S05]  /*2af0*/  WARPSYNC.ALL ;  /* 0x0000000000007948 */ /* 0x000fea0003800000 */
[----:B--2---:R-:W-:-:S04]  /*2b00*/  MOV R0, 0x0 ;  /* 0x0000000000007802 */ /* 0x004fc80000000f00 */
[----:B------:R0:W1:Y:S03]  /*2b10*/  LDC.64 R6, c[0x4][R0] ;  /* 0x0100000000067b82 */ /* 0x0000660000000a00 */
[----:B------:R-:W-:-:S07]  /*2b20*/  LEPC R20, `(.L_x_37) ;  /* 0x000000001014794e */ /* 0x000fce0000000000 */
[----:B01----:R-:W-:Y:S05]  /*2b30*/  CALL.ABS.NOINC R6 ;  /* 0x0000000006007343 */ /* 0x003fea0003c00000 */
.L_x_37:
[----:B------:R-:W0:Y:S01]  /*2b40*/  LDCU UR4, c[0x0][0x388] ;  /* 0x00007100ff0477ac */ /* 0x000e220008000800 */
[----:B------:R-:W-:Y:S01]  /*2b50*/  BSSY.RECONVERGENT B2, `(.L_x_38) ;  /* 0x000009f000027945 */ /* 0x000fe20003800200 */
[----:B------:R-:W-:Y:S02]  /*2b60*/  IMAD.MOV.U32 R23, RZ, RZ, RZ ;  /* 0x000000ffff177224 */ /* 0x000fe400078e00ff */
[----:B------:R-:W-:Y:S02]  /*2b70*/  IMAD.MOV.U32 R16, RZ, RZ, R4 ;  /* 0x000000ffff107224 */ /* 0x000fe400078e0004 */
[----:B------:R-:W-:Y:S01]  /*2b80*/  IMAD.MOV.U32 R17, RZ, RZ, R5 ;  /* 0x000000ffff117224 */ /* 0x000fe200078e0005 */
[----:B0-----:R-:W-:-:S13]  /*2b90*/  ISETP.GE.AND P0, PT, R24, UR4, PT ;  /* 0x0000000418007c0c */ /* 0x001fda000bf06270 */
[----:B------:R-:W-:Y:S05]  /*2ba0*/  @P0 BRA `(.L_x_39) ;  /* 0x0000000800640947 */ /* 0x000fea0003800000 */
[----:B------:R-:W-:-:S07]  /*2bb0*/  IMAD.MOV.U32 R23, RZ, RZ, RZ ;  /* 0x000000ffff177224 */ /* 0x000fce00078e00ff */
.L_x_56:
[----:B0-----:R-:W0:Y:S01]  /*2bc0*/  LDCU UR4, c[0x0][0x388] ;  /* 0x00007100ff0477ac */ /* 0x001e220008000800 */
[----:B------:R-:W-:Y:S01]  /*2bd0*/  BSSY.RECONVERGENT B1, `(.L_x_40) ;  /* 0x0000092000017945 */ /* 0x000fe20003800200 */
[----:B0-----:R-:W-:-:S13]  /*2be0*/  ISETP.GE.AND P0, PT, R2, UR4, PT ;  /* 0x0000000402007c0c */ /* 0x001fda000bf06270 */
[----:B-1----:R-:W-:Y:S05]  /*2bf0*/  @P0 BRA `(.L_x_41) ;  /* 0x00000008003c0947 */ /* 0x002fea0003800000 */
[----:B------:R-:W-:Y:S01]  /*2c00*/  LEA R0, R24, UR39, 0x3 ;  /* 0x0000002718007c11 */ /* 0x000fe2000f8e18ff */
[----:B------:R-:W-:Y:S01]  /*2c10*/  IMAD.MOV.U32 R10, RZ, RZ, R2 ;  /* 0x000000ffff0a7224 */ /* 0x000fe200078e0002 */
[C---:B------:R-:W-:Y:S02]  /*2c20*/  LOP3.LUT R6, R23.reuse, 0x7, RZ, 0xc0, !PT ;  /* 0x0000000717067812 */ /* 0x040fe400078ec0ff */
[C---:B------:R-:W-:Y:S01]  /*2c30*/  LOP3.LUT P0, RZ, R23.reuse, 0x1, RZ, 0xc0, !PT ;  /* 0x0000000117ff7812 */ /* 0x040fe2000780c0ff */
[----:B------:R0:W1:Y:S01]  /*2c40*/  LDS R3, [R0] ;  /* 0x0000000000037984 */ /* 0x0000620000000800 */
[C---:B------:R-:W-:Y:S01]  /*2c50*/  LOP3.LUT R7, R23.reuse, 0x3, RZ, 0xc0, !PT ;  /* 0x0000000317077812 */ /* 0x040fe200078ec0ff */
[----:B------:R-:W-:Y:S01]  /*2c60*/  VIADD R4, R6, 0xffffffff ;  /* 0xffffffff06047836 */ /* 0x000fe20000000000 */
[----:B------:R-:W-:-:S04]  /*2c70*/  LOP3.LUT R9, R23, 0x7ffffff8, RZ, 0xc0, !PT ;  /* 0x7ffffff817097812 */ /* 0x000fc800078ec0ff */
[----:B------:R-:W-:-:S13]  /*2c80*/  ISETP.GE.U32.AND P1, PT, R4, 0x3, PT ;  /* 0x000000030400780c */ /* 0x000fda0003f26070 */
.L_x_55:
[----:B------:R-:W-:Y:S01]  /*2c90*/  LEA R4, R10, UR38, 0x3 ;  /* 0x000000260a047c11 */ /* 0x000fe2000f8e18ff */
[----:B------:R-:W-:Y:S05]  /*2ca0*/  BSSY.RELIABLE B0, `(.L_x_42) ;  /* 0x000007b000007945 */ /* 0x000fea0003800100 */
[----:B------:R-:W1:Y:S02]  /*2cb0*/  LDS.64 R4, [R4] ;  /* 0x0000000004047984 */ /* 0x000e640000000a00 */
[----:B-1----:R-:W-:-:S13]  /*2cc0*/  ISETP.NE.AND P2, PT, R3, R4, PT ;  /* 0x000000040300720c */ /* 0x002fda0003f45270 */
[----:B------:R-:W-:Y:S05]  /*2cd0*/  @P2 BRA `(.L_x_43) ;  /* 0x0000000400dc2947 */ /* 0x000fea0003800000 */
[----:B------:R-:W1:Y:S02]  /*2ce0*/  LDS R8, [R0+0x4] ;  /* 0x0000040000087984 */ /* 0x000e640000000800 */
[----:B-1----:R-:W-:-:S13]  /*2cf0*/  ISETP.NE.AND P2, PT, R8, R5, PT ;  /* 0x000000050800720c */ /* 0x002fda0003f45270 */
[----:B------:R-:W-:Y:S05]  /*2d00*/  @P2 BRA `(.L_x_43) ;  /* 0x0000000400d02947 */ /* 0x000fea0003800000 */
[----:B------:R-:W-:-:S13]  /*2d10*/  ISETP.GE.AND P2, PT, R23, 0x1, PT ;  /* 0x000000011700780c */ /* 0x000fda0003f46270 */
[----:B------:R-:W-:Y:S05]  /*2d20*/  @!P2 BREAK.RELIABLE B0 ;  /* 0x000000000000a942 */ /* 0x000fea0003800100 */
[----:B------:R-:W-:Y:S05]  /*2d30*/  @!P2 BRA `(.L_x_44) ;  /* 0x0000000400dca947 */ /* 0x000fea0003800000 */
[----:B------:R-:W-:Y:S01]  /*2d40*/  ISETP.GE.U32.AND P2, PT, R23, 0x8, PT ;  /* 0x000000081700780c */ /* 0x000fe20003f46070 */
[----:B------:R-:W-:Y:S01]  /*2d50*/  BSSY.RECONVERGENT B3, `(.L_x_45) ;  /* 0x0000035000037945 */ /* 0x000fe20003800200 */
[----:B------:R-:W-:Y:S02]  /*2d60*/  IMAD.MOV.U32 R13, RZ, RZ, RZ ;  /* 0x000000ffff0d7224 */ /* 0x000fe400078e00ff */
[----:B------:R-:W-:-:S09]  /*2d70*/  IMAD.MOV.U32 R11, RZ, RZ, RZ ;  /* 0x000000ffff0b7224 */ /* 0x000fd200078e00ff */
[----:B------:R-:W-:Y:S05]  /*2d80*/  @!P2 BRA `(.L_x_46) ;  /* 0x0000000000c4a947 */ /* 0x000fea0003800000 */
[----:B------:R-:W-:Y:S01]  /*2d90*/  BSSY.RECONVERGENT B4, `(.L_x_47) ;  /* 0x000002f000047945 */ /* 0x000fe20003800200 */
[----:B------:R-:W-:Y:S02]  /*2da0*/  IMAD.MOV.U32 R12, RZ, RZ, RZ ;  /* 0x000000ffff0c7224 */ /* 0x000fe400078e00ff */
[----:B------:R-:W-:-:S07]  /*2db0*/  IMAD.MOV.U32 R11, RZ, RZ, RZ ;  /* 0x000000ffff0b7224 */ /* 0x000fce00078e00ff */
.L_x_48:
[----:B------:R-:W-:-:S05]  /*2dc0*/  IMAD.WIDE.U32 R4, R12, 0x8, R16 ;  /* 0x000000080c047825 */ /* 0x000fca00078e0010 */
[----:B------:R-:W2:Y:S04]  /*2dd0*/  LD.E R14, desc[UR36][R4.64] ;  /* 0x00000024040e7980 */ /* 0x000ea8000c101900 */
[----:B------:R-:W3:Y:S04]  /*2de0*/  LD.E R18, desc[UR36][R4.64+0x8] ;  /* 0x0000082404127980 */ /* 0x000ee8000c101900 */
[----:B------:R-:W4:Y:S04]  /*2df0*/  LD.E R20, desc[UR36][R4.64+0x10] ;  /* 0x0000102404147980 */ /* 0x000f28000c101900 */
[----:B------:R-:W5:Y:S01]  /*2e00*/  LD.E R26, desc[UR36][R4.64+0x18] ;  /* 0x00001824041a7980 */ /* 0x000f62000c101900 */
[----:B--2---:R-:W-:-:S03]  /*2e10*/  ISETP.NE.AND P3, PT, R3, R14, PT ;  /* 0x0000000e0300720c */ /* 0x004fc60003f65270 */
[----:B------:R-:W2:Y:S01]  /*2e20*/  LD.E R14, desc[UR36][R4.64+0x20] ;  /* 0x00002024040e7980 */ /* 0x000ea2000c101900 */
[----:B---3--:R-:W-:-:S03]  /*2e30*/  ISETP.NE.AND P2, PT, R3, R18, PT ;  /* 0x000000120300720c */ /* 0x008fc60003f45270 */
[----:B------:R-:W3:Y:S01]  /*2e40*/  LD.E R18, desc[UR36][R4.64+0x28] ;  /* 0x0000282404127980 */ /* 0x000ee2000c101900 */
[----:B----4-:R-:W-:-:S03]  /*2e50*/  ISETP.NE.AND P5, PT, R3, R20, PT ;  /* 0x000000140300720c */ /* 0x010fc60003fa5270 */
[----:B------:R-:W4:Y:S01]  /*2e60*/  LD.E R20, desc[UR36][R4.64+0x30] ;  /* 0x0000302404147980 */ /* 0x000f22000c101900 */
[----:B-----5:R-:W-:-:S03]  /*2e70*/  ISETP.NE.AND P4, PT, R3, R26, PT ;  /* 0x0000001a0300720c */ /* 0x020fc60003f85270 */
[----:B------:R-:W5:Y:S04]  /*2e80*/  @!P3 LD.E R13, desc[UR36][R4.64+0x4] ;  /* 0x00000424040db980 */ /* 0x000f68000c101900 */
[----:B------:R-:W2:Y:S04]  /*2e90*/  @!P2 LD.E R15, desc[UR36][R4.64+0xc] ;  /* 0x00000c24040fa980 */ /* 0x000ea8000c101900 */
[----:B------:R-:W3:Y:S04]  /*2ea0*/  @!P5 LD.E R21, desc[UR36][R4.64+0x14] ;  /* 0x000014240415d980 */ /* 0x000ee8000c101900 */
[----:B------:R-:W4:Y:S04]  /*2eb0*/  @!P4 LD.E R25, desc[UR36][R4.64+0x1c] ;  /* 0x00001c240419c980 */ /* 0x000f28000c101900 */
[----:B------:R-:W4:Y:S01]  /*2ec0*/  LD.E R26, desc[UR36][R4.64+0x38] ;  /* 0x00003824041a7980 */ /* 0x000f22000c101900 */
[----:B-----5:R-:W-:-:S04]  /*2ed0*/  @!P3 ISETP.NE.AND P6, PT, R8, R13, PT ;  /* 0x0000000d0800b20c */ /* 0x020fc80003fc5270 */
[----:B------:R-:W-:Y:S02]  /*2ee0*/  @!P3 SEL R11, R11, 0x1, P6 ;  /* 0x000000010b0bb807 */ /* 0x000fe40003000000 */
[C---:B--2---:R-:W-:Y:S02]  /*2ef0*/  @!P2 ISETP.NE.AND P3, PT, R8.reuse, R15, PT ;  /* 0x0000000f0800a20c */ /* 0x044fe40003f65270 */
[----:B---3--:R-:W-:Y:S02]  /*2f00*/  @!P5 ISETP.NE.AND P6, PT, R8, R21, PT ;  /* 0x000000150800d20c */ /* 0x008fe40003fc5270 */
[----:B------:R-:W-:Y:S02]  /*2f10*/  @!P2 SEL R11, R11, 0x1, P3 ;  /* 0x000000010b0ba807 */ /* 0x000fe40001800000 */
[----:B------:R-:W-:Y:S02]  /*2f20*/  ISETP.NE.AND P2, PT, R3, R14, PT ;  /* 0x0000000e0300720c */ /* 0x000fe40003f45270 */
[----:B------:R-:W-:-:S02]  /*2f30*/  @!P5 SEL R11, R11, 0x1, P6 ;  /* 0x000000010b0bd807 */ /* 0x000fc40003000000 */
[C---:B------:R-:W-:Y:S02]  /*2f40*/  ISETP.NE.AND P6, PT, R3.reuse, R18, PT ;  /* 0x000000120300720c */ /* 0x040fe40003fc5270 */
[----:B----4-:R-:W-:Y:S02]  /*2f50*/  @!P4 ISETP.NE.AND P3, PT, R8, R25, PT ;  /* 0x000000190800c20c */ /* 0x010fe40003f65270 */
[----:B------:R-:W-:-:S05]  /*2f60*/  ISETP.NE.AND P5, PT, R3, R20, PT ;  /* 0x000000140300720c */ /* 0x000fca0003fa5270 */
[----:B------:R-:W2:Y:S01]  /*2f70*/  @!P2 LD.E R13, desc[UR36][R4.64+0x24] ;  /* 0x00002424040da980 */ /* 0x000ea2000c101900 */
[----:B------:R-:W-:-:S03]  /*2f80*/  @!P4 SEL R11, R11, 0x1, P3 ;  /* 0x000000010b0bc807 */ /* 0x000fc60001800000 */
[----:B------:R-:W3:Y:S01]  /*2f90*/  @!P6 LD.E R15, desc[UR36][R4.64+0x2c] ;  /* 0x00002c24040fe980 */ /* 0x000ee2000c101900 */
[----:B------:R-:W-:-:S03]  /*2fa0*/  ISETP.NE.AND P3, PT, R3, R26, PT ;  /* 0x0000001a0300720c */ /* 0x000fc60003f65270 */
[----:B------:R-:W4:Y:S10]  /*2fb0*/  @!P5 LD.E R21, desc[UR36][R4.64+0x34] ;  /* 0x000034240415d980 */ /* 0x000f34000c101900 */
[----:B------:R-:W5:Y:S01]  /*2fc0*/  @!P3 LD.E R25, desc[UR36][R4.64+0x3c] ;  /* 0x00003c240419b980 */ /* 0x000f62000c101900 */
[----:B------:R-:W-:Y:S01]  /*2fd0*/  VIADD R12, R12, 0x8 ;  /* 0x000000080c0c7836 */ /* 0x000fe20000000000 */
[----:B--2---:R-:W-:-:S04]  /*2fe0*/  @!P2 ISETP.NE.AND P4, PT, R8, R13, PT ;  /* 0x0000000d0800a20c */ /* 0x004fc80003f85270 */
[----:B------:R-:W-:Y:S02]  /*2ff0*/  @!P2 SEL R11, R11, 0x1, P4 ;  /* 0x000000010b0ba807 */ /* 0x000fe40002000000 */
[----:B---3--:R-:W-:-:S04]  /*3000*/  @!P6 ISETP.NE.AND P4, PT, R8, R15, PT ;  /* 0x0000000f0800e20c */ /* 0x008fc80003f85270 */
[----:B------:R-:W-:Y:S02]  /*3010*/  @!P6 SEL R11, R11, 0x1, P4 ;  /* 0x000000010b0be807 */ /* 0x000fe40002000000 */
[----:B------:R-:W-:Y:S02]  /*3020*/  ISETP.NE.AND P6, PT, R12, R9, PT ;  /* 0x000000090c00720c */ /* 0x000fe40003fc5270 */
[C---:B----4-:R-:W-:Y:S02]  /*3030*/  @!P5 ISETP.NE.AND P2, PT, R8.reuse, R21, PT ;  /* 0x000000150800d20c */ /* 0x050fe40003f45270 */
[----:B-----5:R-:W-:Y:S02]  /*3040*/  @!P3 ISETP.NE.AND P4, PT, R8, R25, PT ;  /* 0x000000190800b20c */ /* 0x020fe40003f85270 */
[----:B------:R-:W-:-:S04]  /*3050*/  @!P5 SEL R11, R11, 0x1, P2 ;  /* 0x000000010b0bd807 */ /* 0x000fc80001000000 */
[----:B------:R-:W-:-:S03]  /*3060*/  @!P3 SEL R11, R11, 0x1, P4 ;  /* 0x000000010b0bb807 */ /* 0x000fc60002000000 */
[----:B------:R-:W-:Y:S05]  /*3070*/  @P6 BRA `(.L_x_48) ;  /* 0xfffffffc00506947 */ /* 0x000fea000383ffff */
[----:B------:R-:W-:Y:S05]  /*3080*/  BSYNC.RECONVERGENT B4 ;  /* 0x0000000000047941 */ /* 0x000fea0003800200 */
.L_x_47:
[----:B------:R-:W-:-:S07]  /*3090*/  IMAD.MOV.U32 R13, RZ, RZ, R9 ;  /* 0x000000ffff0d7224 */ /* 0x000fce00078e0009 */
.L_x_46:
[----:B------:R-:W-:Y:S05]  /*30a0*/  BSYNC.RECONVERGENT B3 ;  /* 0x0000000000037941 */ /* 0x000fea0003800200 */
.L_x_45:
[----:B------:R-:W-:Y:S01]  /*30b0*/  ISETP.NE.AND P2, PT, R6, RZ, PT ;  /* 0x000000ff0600720c */ /* 0x000fe20003f45270 */
[----:B------:R-:W-:-:S12]  /*30c0*/  BSSY.RECONVERGENT B3, `(.L_x_49) ;  /* 0x0000035000037945 */ /* 0x000fd80003800200 */
[----:B------:R-:W-:Y:S05]  /*30d0*/  @!P2 BRA `(.L_x_50) ;  /* 0x0000000000cca947 */ /* 0x000fea0003800000 */
[----:B------:R-:W-:Y:S01]  /*30e0*/  BSSY.RECONVERGENT B4, `(.L_x_51) ;  /* 0x0000019000047945 */ /* 0x000fe20003800200 */
[----:B------:R-:W-:-:S03]  /*30f0*/  ISETP.NE.AND P2, PT, R7, RZ, PT ;  /* 0x000000ff0700720c */ /* 0x000fc60003f45270 */
[----:B------:R-:W-:Y:S10]  /*3100*/  @!P1 BRA `(.L_x_52) ;  /* 0x0000000000589947 */ /* 0x000ff40003800000 */
[----:B------:R-:W-:-:S05]  /*3110*/  IMAD.WIDE.U32 R4, R13, 0x8, R16 ;  /* 0x000000080d047825 */ /* 0x000fca00078e0010 */
[----:B------:R-:W2:Y:S04]  /*3120*/  LD.E R12, desc[UR36][R4.64] ;  /* 0x00000024040c7980 */ /* 0x000ea8000c101900 */
[----:B------:R-:W3:Y:S04]  /*3130*/  LD.E R14, desc[UR36][R4.64+0x10] ;  /* 0x00001024040e7980 */ /* 0x000ee8000c101900 */
[----:B------:R-:W4:Y:S01]  /*3140*/  LD.E R18, desc[UR36][R4.64+0x18] ;  /* 0x0000182404127980 */ /* 0x000f22000c101900 */
[----:B--2---:R-:W-:-:S03]  /*3150*/  ISETP.NE.AND P5, PT, R3, R12, PT ;  /* 0x0000000c0300720c */ /* 0x004fc60003fa5270 */
[----:B------:R-:W2:Y:S10]  /*3160*/  LD.E R12, desc[UR36][R4.64+0x8] ;  /* 0x00000824040c7980 */ /* 0x000eb4000c101900 */
[----:B------:R-:W5:Y:S01]  /*3170*/  @!P5 LD.E R15, desc[UR36][R4.64+0x4] ;  /* 0x00000424040fd980 */ /* 0x000f62000c101900 */
[----:B---3--:R-:W-:-:S13]  /*3180*/  ISETP.NE.AND P4, PT, R3, R14, PT ;  /* 0x0000000e0300720c */ /* 0x008fda0003f85270 */
[----:B------:R-:W3:Y:S01]  /*3190*/  @!P4 LD.E R21, desc[UR36][R4.64+0x14] ;  /* 0x000014240415c980 */ /* 0x000ee2000c101900 */
[----:B--2---:R-:W-:Y:S02]  /*31a0*/  ISETP.NE.AND P3, PT, R3, R12, PT ;  /* 0x0000000c0300720c */ /* 0x004fe40003f65270 */
[----:B-----5:R-:W-:-:S11]  /*31b0*/  @!P5 ISETP.NE.AND P6, PT, R8, R15, PT ;  /* 0x0000000f0800d20c */ /* 0x020fd60003fc5270 */
[----:B------:R-:W2:Y:S01]  /*31c0*/  @!P3 LD.E R15, desc[UR36][R4.64+0xc] ;  /* 0x00000c24040fb980 */ /* 0x000ea2000c101900 */
[----:B------:R-:W-:Y:S02]  /*31d0*/  @!P5 SEL R11, R11, 0x1, P6 ;  /* 0x000000010b0bd807 */ /* 0x000fe40003000000 */
[----:B----4-:R-:W-:-:S13]  /*31e0*/  ISETP.NE.AND P5, PT, R3, R18, PT ;  /* 0x000000120300720c */ /* 0x010fda0003fa5270 */
[----:B------:R-:W4:Y:S01]  /*31f0*/  @!P5 LD.E R25, desc[UR36][R4.64+0x1c] ;  /* 0x00001c240419d980 */ /* 0x000f22000c101900 */
[----:B------:R-:W-:Y:S01]  /*3200*/  VIADD R13, R13, 0x4 ;  /* 0x000000040d0d7836 */ /* 0x000fe20000000000 */
[----:B--2---:R-:W-:-:S04]  /*3210*/  @!P3 ISETP.NE.AND P6, PT, R8, R15, PT ;  /* 0x0000000f0800b20c */ /* 0x004fc80003fc5270 */
[----:B------:R-:W-:Y:S02]  /*3220*/  @!P3 SEL R11, R11, 0x1, P6 ;  /* 0x000000010b0bb807 */ /* 0x000fe40003000000 */
[----:B---3--:R-:W-:-:S04]  /*3230*/  @!P4 ISETP.NE.AND P3, PT, R8, R21, PT ;  /* 0x000000150800c20c */ /* 0x008fc80003f65270 */
[----:B------:R-:W-:Y:S02]  /*3240*/  @!P4 SEL R11, R11, 0x1, P3 ;  /* 0x000000010b0bc807 */ /* 0x000fe40001800000 */
[----:B----4-:R-:W-:-:S04]  /*3250*/  @!P5 ISETP.NE.AND P6, PT, R8, R25, PT ;  /* 0x000000190800d20c */ /* 0x010fc80003fc5270 */
[----:B------:R-:W-:-:S09]  /*3260*/  @!P5 SEL R11, R11, 0x1, P6 ;  /* 0x000000010b0bd807 */ /* 0x000fd20003000000 */
.L_x_52:
[----:B------:R-:W-:Y:S05]  /*3270*/  BSYNC.RECONVERGENT B4 ;  /* 0x0000000000047941 */ /* 0x000fea0003800200 */
.L_x_51:
[----:B------:R-:W-:Y:S05]  /*3280*/  @!P2 BRA `(.L_x_50) ;  /* 0x000000000060a947 */ /* 0x000fea0003800000 */
[----:B------:R-:W-:Y:S01]  /*3290*/  ISETP.NE.AND P2, PT, R7, 0x1, PT ;  /* 0x000000010700780c */ /* 0x000fe20003f45270 */
[----:B------:R-:W-:-:S12]  /*32a0*/  BSSY.RECONVERGENT B4, `(.L_x_53) ;  /* 0x000000e000047945 */ /* 0x000fd80003800200 */
[----:B------:R-:W-:Y:S05]  /*32b0*/  @!P2 BRA `(.L_x_54) ;  /* 0x000000000030a947 */ /* 0x000fea0003800000 */
[----:B------:R-:W-:-:S05]  /*32c0*/  IMAD.WIDE.U32 R4, R13, 0x8, R16 ;  /* 0x000000080d047825 */ /* 0x000fca00078e0010 */
[----:B------:R-:W2:Y:S04]  /*32d0*/  LD.E R12, desc[UR36][R4.64] ;  /* 0x00000024040c7980 */ /* 0x000ea8000c101900 */
[----:B------:R-:W3:Y:S01]  /*32e0*/  LD.E R14, desc[UR36][R4.64+0x8] ;  /* 0x00000824040e7980 */ /* 0x000ee2000c101900 */
[C---:B--2---:R-:W-:Y:S02]  /*32f0*/  ISETP.NE.AND P2, PT, R3.reuse, R12, PT ;  /* 0x0000000c0300720c */ /* 0x044fe40003f45270 */
[----:B---3--:R-:W-:-:S11]  /*3300*/  ISETP.NE.AND P4, PT, R3, R14, PT ;  /* 0x0000000e0300720c */ /* 0x008fd60003f85270 */
[----:B------:R-:W2:Y:S04]  /*3310*/  @!P2 LD.E R15, desc[UR36][R4.64+0x4] ;  /* 0x00000424040fa980 */ /* 0x000ea8000c101900 */
[----:B------:R-:W3:Y:S01]  /*3320*/  @!P4 LD.E R21, desc[UR36][R4.64+0xc] ;  /* 0x00000c240415c980 */ /* 0x000ee2000c101900 */
[----:B------:R-:W-:Y:S01]  /*3330*/  VIADD R13, R13, 0x2 ;  /* 0x000000020d0d7836 */ /* 0x000fe20000000000 */
[C---:B--2---:R-:W-:Y:S02]  /*3340*/  @!P2 ISETP.NE.AND P3, PT, R8.reuse, R15, PT ;  /* 0x0000000f0800a20c */ /* 0x044fe40003f65270 */
[----:B---3--:R-:W-:Y:S02]  /*3350*/  @!P4 ISETP.NE.AND P5, PT, R8, R21, PT ;  /* 0x000000150800c20c */ /* 0x008fe40003fa5270 */
[----:B------:R-:W-:-:S04]  /*3360*/  @!P2 SEL R11, R11, 0x1, P3 ;  /* 0x000000010b0ba807 */ /* 0x000fc80001800000 */
[----:B------:R-:W-:-:S07]  /*3370*/  @!P4 SEL R11, R11, 0x1, P5 ;  /* 0x000000010b0bc807 */ /* 0x000fce0002800000 */
.L_x_54:
[----:B------:R-:W-:Y:S05]  /*3380*/  BSYNC.RECONVERGENT B4 ;  /* 0x0000000000047941 */ /* 0x000fea0003800200 */
.L_x_53:
[----:B------:R-:W-:Y:S05]  /*3390*/  @!P0 BRA `(.L_x_50) ;  /* 0x00000000001c8947 */ /* 0x000fea0003800000 */
[----:B------:R-:W-:-:S05]  /*33a0*/  IMAD.WIDE.U32 R4, R13, 0x8, R16 ;  /* 0x000000080d047825 */ /* 0x000fca00078e0010 */
[----:B------:R-:W2:Y:S02]  /*33b0*/  LD.E R12, desc[UR36][R4.64] ;  /* 0x00000024040c7980 */ /* 0x000ea4000c101900 */
[----:B--2---:R-:W-:-:S13]  /*33c0*/  ISETP.NE.AND P2, PT, R3, R12, PT ;  /* 0x0000000c0300720c */ /* 0x004fda0003f45270 */
[----:B------:R-:W-:Y:S05]  /*33d0*/  @P2 BRA `(.L_x_50) ;  /* 0x00000000000c2947 */ /* 0x000fea0003800000 */
[----:B------:R-:W2:Y:S02]  /*33e0*/  LD.E R5, desc[UR36][R4.64+0x4] ;  /* 0x0000042404057980 */ /* 0x000ea4000c101900 */
[----:B--2---:R-:W-:-:S04]  /*33f0*/  ISETP.NE.AND P2, PT, R8, R5, PT ;  /* 0x000000050800720c */ /* 0x004fc80003f45270 */
[----:B------:R-:W-:-:S09]  /*3400*/  SEL R11, R11, 0x1, P2 ;  /* 0x000000010b0b7807 */ /* 0x000fd20001000000 */
.L_x_50:
[----:B------:R-:W-:Y:S05]  /*3410*/  BSYNC.RECONVERGENT B3 ;  /* 0x0000000000037941 */ /* 0x000fea0003800200 */
.L_x_49:
[----:B------:R-:W-:-:S13]  /*3420*/  ISETP.NE.AND P2, PT, R11, RZ, PT ;  /* 0x000000ff0b00720c */ /* 0x000fda0003f45270 */
[----:B------:R-:W-:Y:S05]  /*3430*/  @!P2 BREAK.RELIABLE B0 ;  /* 0x000000000000a942 */ /* 0x000fea0003800100 */
[----:B------:R-:W-:Y:S05]  /*3440*/  @!P2 BRA `(.L_x_44) ;  /* 0x000000000018a947 */ /* 0x000fea0003800000 */
.L_x_43:
[----:B------:R-:W-:Y:S05]  /*3450*/  BSYNC.RELIABLE B0 ;  /* 0x0000000000007941 */ /* 0x000fea0003800100 */
.L_x_42:
[----:B------:R-:W1:Y:S01]  /*3460*/  LDCU UR4, c[0x0][0x388] ;  /* 0x00007100ff0477ac */ /* 0x000e620008000800 */
[----:B------:R-:W-:-:S05]  /*3470*/  VIADD R10, R10, 0x1 ;  /* 0x000000010a0a7836 */ /* 0x000fca0000000000 */
[----:B-1----:R-:W-:-:S13]  /*3480*/  ISETP.NE.AND P2, PT, R10, UR4, PT ;  /* 0x000000040a007c0c */ /* 0x002fda000bf45270 */
[----:B------:R-:W-:Y:S05]  /*3490*/  @P2 BRA `(.L_x_55) ;  /* 0xfffffff400fc2947 */ /* 0x000fea000383ffff */
[----:B------:R-:W-:Y:S05]  /*34a0*/  BRA `(.L_x_41) ;  /* 0x0000000000107947 */ /* 0x000fea0003800000 */
.L_x_44:
[----:B------:R-:W-:-:S04]  /*34b0*/  IMAD.WIDE R4, R23, 0x8, R16 ;  /* 0x0000000817047825 */ /* 0x000fc800078e0210 */
[----:B------:R-:W-:Y:S01]  /*34c0*/  VIADD R23, R23, 0x1 ;  /* 0x0000000117177836 */ /* 0x000fe20000000000 */
[----:B------:R1:W-:Y:S04]  /*34d0*/  ST.E desc[UR36][R4.64], R3 ;  /* 0x0000000304007985 */ /* 0x0003e8000c101924 */
[----:B------:R1:W-:Y:S02]  /*34e0*/  ST.E desc[UR36][R4.64+0x4], R8 ;  /* 0x0000040804007985 */ /* 0x0003e4000c101924 */
.L_x_41:
[----:B------:R-:W-:Y:S05]  /*34f0*/  BSYNC.RECONVERGENT B1 ;  /* 0x0000000000017941 */ /* 0x000fea0003800200 */
.L_x_40:
[----:B------:R-:W2:Y:S01]  /*3500*/  LDCU UR4, c[0x0][0x388] ;  /* 0x00007100ff0477ac */ /* 0x000ea20008000800 */
[----:B------:R-:W-:-:S05]  /*3510*/  VIADD R24, R24, 0x1 ;  /* 0x0000000118187836 */ /* 0x000fca0000000000 */
[----:B--2---:R-:W-:-:S13]  /*3520*/  ISETP.NE.AND P0, PT, R24, UR4, PT ;  /* 0x0000000418007c0c */ /* 0x004fda000bf05270 */
[----:B------:R-:W-:Y:S05]  /*3530*/  @P0 BRA `(.L_x_56) ;  /* 0xfffffff400a00947 */ /* 0x000fea000383ffff */
.L_x_39:
[----:B------:R-:W-:Y:S05]  /*3540*/  BSYNC.RECONVERGENT B2 ;  /* 0x0000000000027941 */ /* 0x000fea0003800200 */
.L_x_38:
[----:B------:R-:W2:Y:S02]  /*3550*/  LDCU UR4, c[0x0][0x38c] ;  /* 0x00007180ff0477ac */ /* 0x000ea40008000800 */
[----:B--2---:R-:W-:-:S13]  /*3560*/  ISETP.GE.AND P0, PT, R23, UR4, PT ;  /* 0x0000000417007c0c */ /* 0x004fda000bf06270 */
[----:B------:R-:W-:Y:S05]  /*3570*/  @!P0 EXIT ;  /* 0x000000000000894d */ /* 0x000fea0003800000 */
[----:B0-----:R-:W-:Y:S01]  /*3580*/  MOV R0, 0x0 ;  /* 0x0000000000007802 */ /* 0x001fe20000000f00 */
[----:B-1----:R-:W-:-:S03]  /*3590*/  IMAD.WIDE R4, R23, 0x4, RZ ;  /* 0x0000000417047825 */ /* 0x002fc600078e02ff */
[----:B------:R0:W1:Y:S04]  /*35a0*/  LDC.64 R2, c[0x4][R0] ;  /* 0x0100000000027b82 */ /* 0x0000680000000a00 */
[----:B------:R-:W-:-:S07]  /*35b0*/  LEPC R20, `(.L_x_57) ;  /* 0x000000001014794e */ /* 0x000fce0000000000 */
[----:B01----:R-:W-:Y:S05]  /*35c0*/  CALL.ABS.NOINC R2 ;  /* 0x0000000002007343 */ /* 0x003fea0003c00000 */
.L_x_57:
[----:B------:R-:W-:Y:S01]  /*35d0*/  ISETP.GE.AND P0, PT, R23, 0x1, PT ;  /* 0x000000011700780c */ /* 0x000fe20003f06270 */
[----:B------:R-:W-:-:S12]  /*35e0*/  BSSY.RECONVERGENT B0, `(.L_x_58) ;  /* 0x000004a000007945 */ /* 0x000fd80003800200 */
[----:B------:R-:W-:Y:S05]  /*35f0*/  @!P0 BRA `(.L_x_59) ;  /* 0x0000000400208947 */ /* 0x000fea0003800000 */
[C---:B------:R-:W-:Y:S01]  /*3600*/  ISETP.GE.U32.AND P0, PT, R23.reuse, 0x4, PT ;  /* 0x000000041700780c */ /* 0x040fe20003f06070 */
[----:B------:R-:W-:Y:S01]  /*3610*/  BSSY.RECONVERGENT B1, `(.L_x_60) ;  /* 0x0000034000017945 */ /* 0x000fe20003800200 */
[----:B------:R-:W-:Y:S01]  /*3620*/  LOP3.LUT R0, R23, 0x3, RZ, 0xc0, !PT ;  /* 0x0000000317007812 */ /* 0x000fe200078ec0ff */
[----:B------:R-:W-:-:S03]  /*3630*/  IMAD.MOV.U32 R9, RZ, RZ, RZ ;  /* 0x000000ffff097224 */ /* 0x000fc600078e00ff */
[----:B------:R-:W-:-:S07]  /*3640*/  ISETP.NE.AND P1, PT, R0, RZ, PT ;  /* 0x000000ff0000720c */ /* 0x000fce0003f25270 */
[----:B------:R-:W-:Y:S06]  /*3650*/  @!P0 BRA `(.L_x_61) ;  /* 0x0000000000bc8947 */ /* 0x000fec0003800000 */
[----:B------:R-:W-:Y:S01]  /*3660*/  LOP3.LUT R9, R23, 0x7ffffffc, RZ, 0xc0, !PT ;  /* 0x7ffffffc17097812 */ /* 0x000fe200078ec0ff */
[----:B------:R-:W-:-:S07]  /*3670*/  IMAD.MOV.U32 R11, RZ, RZ, RZ ;  /* 0x000000ffff0b7224 */ /* 0x000fce00078e00ff */
.L_x_62:
[----:B------:R-:W-:-:S05]  /*3680*/  IMAD.WIDE.U32 R2, R11, 0x8, R16 ;  /* 0x000000080b027825 */ /* 0x000fca00078e0010 */
[----:B0-----:R-:W2:Y:S04]  /*3690*/  LD.E R7, desc[UR36][R2.64] ;  /* 0x0000002402077980 */ /* 0x001ea8000c101900 */
[----:B------:R-:W3:Y:S01]  /*36a0*/  LD.E R8, desc[UR36][R2.64+0x4] ;  /* 0x0000042402087980 */ /* 0x000ee2000c101900 */
[----:B--2---:R-:W-:Y:S02]  /*36b0*/  IADD3 R6, PT, PT, R7, 0x2, -R22 ;  /* 0x0000000207067810 */ /* 0x004fe40007ffe816 */
[----:B---3--:R-:W-:-:S04]  /*36c0*/  IADD3 R13, PT, PT, R8, 0x2, -R19 ;  /* 0x00000002080d7810 */ /* 0x008fc80007ffe813 */
[----:B------:R-:W-:-:S04]  /*36d0*/  ISETP.GT.AND P0, PT, R6, R13, PT ;  /* 0x0000000d0600720c */ /* 0x000fc80003f04270 */
[----:B------:R-:W-:Y:S02]  /*36e0*/  SEL R7, R7, R8, P0 ;  /* 0x0000000807077207 */ /* 0x000fe40000000000 */
[----:B------:R-:W-:-:S04]  /*36f0*/  SEL R6, R22, R19, P0 ;  /* 0x0000001316067207 */ /* 0x000fc80000000000 */
[----:B------:R-:W-:Y:S01]  /*3700*/  IADD3 R8, PT, PT, R7, 0x2, -R6 ;  /* 0x0000000207087810 */ /* 0x000fe20007ffe806 */
[----:B------:R-:W-:-:S04]  /*3710*/  IMAD.WIDE.U32 R6, R11, 0x4, R4 ;  /* 0x000000040b067825 */ /* 0x000fc800078e0004 */
[----:B------:R-:W-:-:S05]  /*3720*/  IMAD R13, R8, R8, RZ ;  /* 0x00000008080d7224 */ /* 0x000fca00078e02ff */
[----:B------:R0:W-:Y:S04]  /*3730*/  ST.E desc[UR36][R6.64], R13 ;  /* 0x0000000d06007985 */ /* 0x0001e8000c101924 */
[----:B------:R-:W2:Y:S04]  /*3740*/  LD.E R15, desc[UR36][R2.64+0x8] ;  /* 0x00000824020f7980 */ /* 0x000ea8000c101900 */
[----:B------:R-:W3:Y:S01]  /*3750*/  LD.E R10, desc[UR36][R2.64+0xc] ;  /* 0x00000c24020a7980 */ /* 0x000ee2000c101900 */
[----:B--2---:R-:W-:Y:S02]  /*3760*/  IADD3 R8, PT, PT, R15, 0x2, -R22 ;  /* 0x000000020f087810 */ /* 0x004fe40007ffe816 */
[----:B---3--:R-:W-:-:S04]  /*3770*/  IADD3 R21, PT, PT, R10, 0x2, -R19 ;  /* 0x000000020a157810 */ /* 0x008fc80007ffe813 */
[----:B------:R-:W-:-:S04]  /*3780*/  ISETP.GT.AND P0, PT, R8, R21, PT ;  /* 0x000000150800720c */ /* 0x000fc80003f04270 */
[----:B------:R-:W-:Y:S02]  /*3790*/  SEL R15, R15, R10, P0 ;  /* 0x0000000a0f0f7207 */ /* 0x000fe40000000000 */
[----:B------:R-:W-:-:S04]  /*37a0*/  SEL R8, R22, R19, P0 ;  /* 0x0000001316087207 */ /* 0x000fc80000000000 */
[----:B------:R-:W-:-:S05]  /*37b0*/  IADD3 R8, PT, PT, R15, 0x2, -R8 ;  /* 0x000000020f087810 */ /* 0x000fca0007ffe808 */
[----:B------:R-:W-:-:S05]  /*37c0*/  IMAD R15, R8, R8, RZ ;  /* 0x00000008080f7224 */ /* 0x000fca00078e02ff */
[----:B------:R1:W-:Y:S04]  /*37d0*/  ST.E desc[UR36][R6.64+0x4], R15 ;  /* 0x0000040f06007985 */ /* 0x0003e8000c101924 */
[----:B0-----:R-:W2:Y:S04]  /*37e0*/  LD.E R13, desc[UR36][R2.64+0x10] ;  /* 0x00001024020d7980 */ /* 0x001ea8000c101900 */
        /* <DEDUP_REMOVED lines=9> */
[----:B-1----:R-:W2:Y:S04]  /*3880*/  LD.E R15, desc[UR36][R2.64+0x18] ;  /* 0x00001824020f7980 */ /* 0x002ea8000c101900 */
[----:B------:R-:W3:Y:S01]  /*3890*/  LD.E R10, desc[UR36][R2.64+0x1c] ;  /* 0x00001c24020a7980 */ /* 0x000ee2000c101900 */
[----:B------:R-:W-:Y:S01]  /*38a0*/  VIADD R11, R11, 0x4 ;  /* 0x000000040b0b7836 */ /* 0x000fe20000000000 */
[----:B--2---:R-:W-:-:S02]  /*38b0*/  IADD3 R8, PT, PT, R15, 0x2, -R22 ;  /* 0x000000020f087810 */ /* 0x004fc40007ffe816 */
[----:B---3--:R-:W-:-:S04]  /*38c0*/  IADD3 R21, PT, PT, R10, 0x2, -R19 ;  /* 0x000000020a157810 */ /* 0x008fc80007ffe813 */
[----:B------:R-:W-:-:S04]  /*38d0*/  ISETP.GT.AND P0, PT, R8, R21, PT ;  /* 0x000000150800720c */ /* 0x000fc80003f04270 */
[----:B------:R-:W-:Y:S02]  /*38e0*/  SEL R15, R15, R10, P0 ;  /* 0x0000000a0f0f7207 */ /* 0x000fe40000000000 */
[----:B------:R-:W-:Y:S02]  /*38f0*/  SEL R8, R22, R19, P0 ;  /* 0x0000001316087207 */ /* 0x000fe40000000000 */
[----:B------:R-:W-:Y:S02]  /*3900*/  ISETP.NE.AND P0, PT, R11, R9, PT ;  /* 0x000000090b00720c */ /* 0x000fe40003f05270 */
[----:B------:R-:W-:-:S05]  /*3910*/  IADD3 R8, PT, PT, R15, 0x2, -R8 ;  /* 0x000000020f087810 */ /* 0x000fca0007ffe808 */
[----:B------:R-:W-:-:S05]  /*3920*/  IMAD R15, R8, R8, RZ ;  /* 0x00000008080f7224 */ /* 0x000fca00078e02ff */
[----:B------:R0:W-:Y:S01]  /*3930*/  ST.E desc[UR36][R6.64+0xc], R15 ;  /* 0x00000c0f06007985 */ /* 0x0001e2000c101924 */
[----:B------:R-:W-:Y:S05]  /*3940*/  @P0 BRA `(.L_x_62) ;  /* 0xfffffffc004c0947 */ /* 0x000fea000383ffff */
.L_x_61:
[----:B------:R-:W-:Y:S05]  /*3950*/  BSYNC.RECONVERGENT B1 ;  /* 0x0000000000017941 */ /* 0x000fea0003800200 */
.L_x_60:
[----:B------:R-:W-:Y:S05]  /*3960*/  @!P1 BRA `(.L_x_59) ;  /* 0x0000000000449947 */ /* 0x000fea0003800000 */
[----:B------:R-:W-:-:S07]  /*3970*/  IMAD.MOV.U32 R11, RZ, RZ, RZ ;  /* 0x000000ffff0b7224 */ /* 0x000fce00078e00ff */
.L_x_63:
[----:B------:R-:W-:-:S05]  /*3980*/  IMAD.WIDE.U32 R2, R9, 0x8, R16 ;  /* 0x0000000809027825 */ /* 0x000fca00078e0010 */
[----:B01----:R-:W2:Y:S04]  /*3990*/  LD.E R7, desc[UR36][R2.64] ;  /* 0x0000002402077980 */ /* 0x003ea8000c101900 */
[----:B------:R-:W3:Y:S01]  /*39a0*/  LD.E R8, desc[UR36][R2.64+0x4] ;  /* 0x0000042402087980 */ /* 0x000ee2000c101900 */
[----:B------:R-:W-:Y:S01]  /*39b0*/  VIADD R11, R11, 0x1 ;  /* 0x000000010b0b7836 */ /* 0x000fe20000000000 */
[----:B--2---:R-:W-:Y:S02]  /*39c0*/  IADD3 R6, PT, PT, R7, 0x2, -R22 ;  /* 0x0000000207067810 */ /* 0x004fe40007ffe816 */
[----:B---3--:R-:W-:-:S04]  /*39d0*/  IADD3 R13, PT, PT, R8, 0x2, -R19 ;  /* 0x00000002080d7810 */ /* 0x008fc80007ffe813 */
[----:B------:R-:W-:-:S04]  /*39e0*/  ISETP.GT.AND P0, PT, R6, R13, PT ;  /* 0x0000000d0600720c */ /* 0x000fc80003f04270 */
[----:B------:R-:W-:Y:S02]  /*39f0*/  SEL R7, R7, R8, P0 ;  /* 0x0000000807077207 */ /* 0x000fe40000000000 */
[----:B------:R-:W-:Y:S02]  /*3a00*/  SEL R6, R22, R19, P0 ;  /* 0x0000001316067207 */ /* 0x000fe40000000000 */
[----:B------:R-:W-:Y:S02]  /*3a10*/  ISETP.NE.AND P0, PT, R11, R0, PT ;  /* 0x000000000b00720c */ /* 0x000fe40003f05270 */
[----:B------:R-:W-:Y:S01]  /*3a20*/  IADD3 R8, PT, PT, R7, 0x2, -R6 ;  /* 0x0000000207087810 */ /* 0x000fe20007ffe806 */
[----:B------:R-:W-:-:S04]  /*3a30*/  IMAD.WIDE.U32 R6, R9, 0x4, R4 ;  /* 0x0000000409067825 */ /* 0x000fc800078e0004 */
[----:B------:R-:W-:Y:S02]  /*3a40*/  IMAD R13, R8, R8, RZ ;  /* 0x00000008080d7224 */ /* 0x000fe400078e02ff */
[----:B------:R-:W-:-:S03]  /*3a50*/  VIADD R9, R9, 0x1 ;  /* 0x0000000109097836 */ /* 0x000fc60000000000 */
[----:B------:R1:W-:Y:S01]  /*3a60*/  ST.E desc[UR36][R6.64], R13 ;  /* 0x0000000d06007985 */ /* 0x0003e2000c101924 */
[----:B------:R-:W-:Y:S05]  /*3a70*/  @P0 BRA `(.L_x_63) ;  /* 0xfffffffc00c00947 */ /* 0x000fea000383ffff */
.L_x_59:
[----:B------:R-:W-:Y:S05]  /*3a80*/  BSYNC.RECONVERGENT B0 ;  /* 0x0000000000007941 */ /* 0x000fea0003800200 */
.L_x_58:
[----:B------:R-:W-:Y:S01]  /*3a90*/  ISETP.GE.AND P0, PT, R23, 0x2, PT ;  /* 0x000000021700780c */ /* 0x000fe20003f06270 */
[----:B------:R-:W-:-:S12]  /*3aa0*/  BSSY.RECONVERGENT B0, `(.L_x_64) ;  /* 0x000004e000007945 */ /* 0x000fd80003800200 */
[----:B------:R-:W-:Y:S05]  /*3ab0*/  @!P0 BRA `(.L_x_65) ;  /* 0x0000000400308947 */ /* 0x000fea0003800000 */
[----:B------:R-:W-:Y:S01]  /*3ac0*/  IADD3 R14, P0, PT, R4, 0x8, RZ ;  /* 0x00000008040e7810 */ /* 0x000fe20007f1e0ff */
[C---:B------:R-:W-:Y:S02]  /*3ad0*/  VIADD R17, R23.reuse, 0xffffffff ;  /* 0xffffffff17117836 */ /* 0x040fe40000000000 */
[----:B------:R-:W-:Y:S02]  /*3ae0*/  VIADD R19, R23, 0xfffffffe ;  /* 0xfffffffe17137836 */ /* 0x000fe40000000000 */
[----:B------:R-:W-:Y:S02]  /*3af0*/  IMAD.MOV.U32 R0, RZ, RZ, RZ ;  /* 0x000000ffff007224 */ /* 0x000fe400078e00ff */
[----:B------:R-:W-:Y:S02]  /*3b00*/  IMAD.X R16, RZ, RZ, R5, P0 ;  /* 0x000000ffff107224 */ /* 0x000fe400000e0605 */
[----:B01----:R-:W-:-:S07]  /*3b10*/  IMAD.MOV.U32 R6, RZ, RZ, R17 ;  /* 0x000000ffff067224 */ /* 0x003fce00078e0011 */
.L_x_71:
[----:B-1----:R-:W-:Y:S01]  /*3b20*/  IMAD.IADD R2, R0, 0x1, -R23 ;  /* 0x0000000100027824 */ /* 0x002fe200078e0a17 */
[----:B------:R-:W-:Y:S04]  /*3b30*/  BSSY.RECONVERGENT B1, `(.L_x_66) ;  /* 0x0000040000017945 */ /* 0x000fe80003800200 */
[----:B------:R-:W-:-:S13]  /*3b40*/  ISETP.GT.AND P0, PT, R2, -0x2, PT ;  /* 0xfffffffe0200780c */ /* 0x000fda0003f04270 */
[----:B0-----:R-:W-:Y:S05]  /*3b50*/  @P0 BRA `(.L_x_67) ;  /* 0x0000000000f40947 */ /* 0x001fea0003800000 */
[----:B------:R-:W-:Y:S01]  /*3b60*/  IMAD.IADD R2, R19, 0x1, -R0 ;  /* 0x0000000113027824 */ /* 0x000fe200078e0a00 */
[----:B------:R-:W-:Y:S01]  /*3b70*/  LOP3.LUT R18, R6, 0x3, RZ, 0xc0, !PT ;  /* 0x0000000306127812 */ /* 0x000fe200078ec0ff */
[----:B------:R-:W-:Y:S01]  /*3b80*/  BSSY.RECONVERGENT B2, `(.L_x_68) ;  /* 0x0000025000027945 */ /* 0x000fe20003800200 */
[----:B------:R-:W-:Y:S02]  /*3b90*/  IMAD.MOV.U32 R7, RZ, RZ, RZ ;  /* 0x000000ffff077224 */ /* 0x000fe400078e00ff */
[----:B------:R-:W-:Y:S02]  /*3ba0*/  ISETP.GE.U32.AND P1, PT, R2, 0x3, PT ;  /* 0x000000030200780c */ /* 0x000fe40003f26070 */
[----:B------:R-:W-:-:S11]  /*3bb0*/  ISETP.NE.AND P0, PT, R18, RZ, PT ;  /* 0x000000ff1200720c */ /* 0x000fd60003f05270 */
[----:B------:R-:W-:Y:S05]  /*3bc0*/  @!P1 BRA `(.L_x_69) ;  /* 0x0000000000809947 */ /* 0x000fea0003800000 */
[----:B------:R0:W5:Y:S01]  /*3bd0*/  LD.E R9, desc[UR36][R4.64] ;  /* 0x0000002404097980 */ /* 0x000162000c101900 */
[----:B------:R-:W-:Y:S01]  /*3be0*/  LOP3.LUT R7, R6, 0xfffffffc, RZ, 0xc0, !PT ;  /* 0xfffffffc06077812 */ /* 0x000fe200078ec0ff */
[----:B------:R-:W-:Y:S02]  /*3bf0*/  IMAD.MOV.U32 R12, RZ, RZ, R14 ;  /* 0x000000ffff0c7224 */ /* 0x000fe400078e000e */
[----:B------:R-:W-:Y:S02]  /*3c00*/  IMAD.MOV.U32 R15, RZ, RZ, R16 ;  /* 0x000000ffff0f7224 */ /* 0x000fe400078e0010 */
[----:B------:R-:W-:-:S07]  /*3c10*/  IMAD.MOV R8, RZ, RZ, -R7 ;  /* 0x000000ffff087224 */ /* 0x000fce00078e0a07 */
.L_x_70:
[----:B------:R-:W-:Y:S02]  /*3c20*/  IMAD.MOV.U32 R2, RZ, RZ, R12 ;  /* 0x000000ffff027224 */ /* 0x000fe400078e000c */
[----:B------:R-:W-:-:S05]  /*3c30*/  IMAD.MOV.U32 R3, RZ, RZ, R15 ;  /* 0x000000ffff037224 */ /* 0x000fca00078e000f */
[----:B------:R-:W2:Y:S04]  /*3c40*/  LD.E R11, desc[UR36][R2.64+-0x4] ;  /* 0xfffffc24020b7980 */ /* 0x000ea8000c101900 */
[----:B------:R-:W3:Y:S04]  /*3c50*/  LD.E R13, desc[UR36][R2.64] ;  /* 0x00000024020d7980 */ /* 0x000ee8000c101900 */
[----:B------:R-:W4:Y:S01]  /*3c60*/  LD.E R10, desc[UR36][R2.64+0x4] ;  /* 0x00000424020a7980 */ /* 0x000f22000c101900 */
[----:B--2--5:R-:W-:-:S13]  /*3c70*/  ISETP.GT.AND P1, PT, R9, R11, PT ;  /* 0x0000000b0900720c */ /* 0x024fda0003f24270 */
[----:B------:R1:W-:Y:S04]  /*3c80*/  @P1 ST.E desc[UR36][R2.64+-0x8], R11 ;  /* 0xfffff80b02001985 */ /* 0x0003e8000c101924 */
[----:B------:R2:W-:Y:S01]  /*3c90*/  @P1 ST.E desc[UR36][R2.64+-0x4], R9 ;  /* 0xfffffc0902001985 */ /* 0x0005e2000c101924 */
[----:B-1----:R-:W-:-:S03]  /*3ca0*/  @P1 IMAD.MOV.U32 R11, RZ, RZ, R9 ;  /* 0x000000ffff0b1224 */ /* 0x002fc600078e0009 */
[----:B--2---:R-:W2:Y:S02]  /*3cb0*/  LD.E R9, desc[UR36][R2.64+0x8] ;  /* 0x0000082402097980 */ /* 0x004ea4000c101900 */
[----:B---3--:R-:W-:Y:S01]  /*3cc0*/  ISETP.GT.AND P1, PT, R11, R13, PT ;  /* 0x0000000d0b00720c */ /* 0x008fe20003f24270 */
[----:B------:R-:W-:-:S05]  /*3cd0*/  VIADD R8, R8, 0x4 ;  /* 0x0000000408087836 */ /* 0x000fca0000000000 */
[----:B------:R-:W-:-:S07]  /*3ce0*/  ISETP.NE.AND P3, PT, R8, RZ, PT ;  /* 0x000000ff0800720c */ /* 0x000fce0003f65270 */
[----:B------:R1:W-:Y:S04]  /*3cf0*/  @P1 ST.E desc[UR36][R2.64+-0x4], R13 ;  /* 0xfffffc0d02001985 */ /* 0x0003e8000c101924 */
[----:B------:R-:W-:Y:S01]  /*3d00*/  @P1 ST.E desc[UR36][R2.64], R11 ;  /* 0x0000000b02001985 */ /* 0x000fe2000c101924 */
[----:B-1----:R-:W-:-:S05]  /*3d10*/  @P1 IMAD.MOV.U32 R13, RZ, RZ, R11 ;  /* 0x000000ffff0d1224 */ /* 0x002fca00078e000b */
[----:B----4-:R-:W-:-:S13]  /*3d20*/  ISETP.GT.AND P2, PT, R13, R10, PT ;  /* 0x0000000a0d00720c */ /* 0x010fda0003f44270 */
[----:B------:R1:W-:Y:S04]  /*3d30*/  @P2 ST.E desc[UR36][R2.64], R10 ;  /* 0x0000000a02002985 */ /* 0x0003e8000c101924 */
[----:B------:R-:W-:Y:S01]  /*3d40*/  @P2 ST.E desc[UR36][R2.64+0x4], R13 ;  /* 0x0000040d02002985 */ /* 0x000fe2000c101924 */
[----:B-1----:R-:W-:Y:S01]  /*3d50*/  @P2 IMAD.MOV.U32 R10, RZ, RZ, R13 ;  /* 0x000000ffff0a2224 */ /* 0x002fe200078e000d */
[----:B------:R-:W-:-:S05]  /*3d60*/  IADD3 R12, P2, PT, R2, 0x10, RZ ;  /* 0x00000010020c7810 */ /* 0x000fca0007f5e0ff */
[----:B------:R-:W-:Y:S01]  /*3d70*/  IMAD.X R15, RZ, RZ, R3, P2 ;  /* 0x000000ffff0f7224 */ /* 0x000fe200010e0603 */
[----:B--2---:R-:W-:-:S13]  /*3d80*/  ISETP.GT.AND P1, PT, R10, R9, PT ;  /* 0x000000090a00720c */ /* 0x004fda0003f24270 */
[----:B------:R-:W-:Y:S04]  /*3d90*/  @P1 ST.E desc[UR36][R2.64+0x8], R10 ;  /* 0x0000080a02001985 */ /* 0x000fe8000c101924 */
[----:B------:R1:W-:Y:S02]  /*3da0*/  @P1 ST.E desc[UR36][R2.64+0x4], R9 ;  /* 0x0000040902001985 */ /* 0x0003e4000c101924 */
[----:B-1----:R-:W-:Y:S01]  /*3db0*/  @P1 IMAD.MOV.U32 R9, RZ, RZ, R10 ;  /* 0x000000ffff091224 */ /* 0x002fe200078e000a */
[----:B------:R-:W-:Y:S06]  /*3dc0*/  @P3 BRA `(.L_x_70) ;  /* 0xfffffffc00943947 */ /* 0x000fec000383ffff */
.L_x_69:
[----:B------:R-:W-:Y:S05]  /*3dd0*/  BSYNC.RECONVERGENT B2 ;  /* 0x0000000000027941 */ /* 0x000fea0003800200 */
.L_x_68:
[----:B------:R-:W-:Y:S05]  /*3de0*/  @!P0 BRA `(.L_x_67) ;  /* 0x0000000000508947 */ /* 0x000fea0003800000 */
[----:B------:R-:W-:-:S05]  /*3df0*/  IMAD.WIDE.U32 R2, R7, 0x4, R4 ;  /* 0x0000000407027825 */ /* 0x000fca00078e0004 */
[----:B------:R-:W2:Y:S04]  /*3e00*/  LD.E R8, desc[UR36][R2.64] ;  /* 0x0000002402087980 */ /* 0x000ea8000c101900 */
[----:B------:R-:W2:Y:S01]  /*3e10*/  LD.E R7, desc[UR36][R2.64+0x4] ;  /* 0x0000042402077980 */ /* 0x000ea2000c101900 */
[----:B------:R-:W-:Y:S02]  /*3e20*/  ISETP.NE.AND P1, PT, R18, 0x1, PT ;  /* 0x000000011200780c */ /* 0x000fe40003f25270 */
[----:B--2---:R-:W-:-:S13]  /*3e30*/  ISETP.GT.AND P0, PT, R8, R7, PT ;  /* 0x000000070800720c */ /* 0x004fda0003f04270 */
[----:B------:R-:W-:Y:S04]  /*3e40*/  @P0 ST.E desc[UR36][R2.64+0x4], R8 ;  /* 0x0000040802000985 */ /* 0x000fe8000c101924 */
[----:B------:R1:W-:Y:S02]  /*3e50*/  @P0 ST.E desc[UR36][R2.64], R7 ;  /* 0x0000000702000985 */ /* 0x0003e4000c101924 */
[----:B-1----:R-:W-:Y:S01]  /*3e60*/  @P0 IMAD.MOV.U32 R7, RZ, RZ, R8 ;  /* 0x000000ffff070224 */ /* 0x002fe200078e0008 */
[----:B------:R-:W-:Y:S06]  /*3e70*/  @!P1 BRA `(.L_x_67) ;  /* 0x00000000002c9947 */ /* 0x000fec0003800000 */
[----:B------:R-:W2:Y:S01]  /*3e80*/  LD.E R9, desc[UR36][R2.64+0x8] ;  /* 0x0000082402097980 */ /* 0x000ea2000c101900 */
[----:B------:R-:W-:Y:S02]  /*3e90*/  ISETP.NE.AND P1, PT, R18, 0x2, PT ;  /* 0x000000021200780c */ /* 0x000fe40003f25270 */
[----:B--2---:R-:W-:-:S13]  /*3ea0*/  ISETP.GT.AND P0, PT, R7, R9, PT ;  /* 0x000000090700720c */ /* 0x004fda0003f04270 */
[----:B------:R-:W-:Y:S04]  /*3eb0*/  @P0 ST.E desc[UR36][R2.64+0x8], R7 ;  /* 0x0000080702000985 */ /* 0x000fe8000c101924 */
[----:B------:R1:W-:Y:S02]  /*3ec0*/  @P0 ST.E desc[UR36][R2.64+0x4], R9 ;  /* 0x0000040902000985 */ /* 0x0003e4000c101924 */
[----:B-1----:R-:W-:Y:S01]  /*3ed0*/  @P0 IMAD.MOV.U32 R9, RZ, RZ, R7 ;  /* 0x000000ffff090224 */ /* 0x002fe200078e0007 */
[----:B------:R-:W-:Y:S06]  /*3ee0*/  @!P1 BRA `(.L_x_67) ;  /* 0x0000000000109947 */ /* 0x000fec0003800000 */
[----:B------:R-:W2:Y:S02]  /*3ef0*/  LD.E R7, desc[UR36][R2.64+0xc] ;  /* 0x00000c2402077980 */ /* 0x000ea4000c101900 */
[----:B--2---:R-:W-:-:S13]  /*3f00*/  ISETP.GT.AND P0, PT, R9, R7, PT ;  /* 0x000000070900720c */ /* 0x004fda0003f04270 */
[----:B------:R1:W-:Y:S04]  /*3f10*/  @P0 ST.E desc[UR36][R2.64+0xc], R9 ;  /* 0x00000c0902000985 */ /* 0x0003e8000c101924 */
[----:B------:R1:W-:Y:S02]  /*3f20*/  @P0 ST.E desc[UR36][R2.64+0x8], R7 ;  /* 0x0000080702000985 */ /* 0x0003e4000c101924 */
.L_x_67:
[----:B------:R-:W-:Y:S05]  /*3f30*/  BSYNC.RECONVERGENT B1 ;  /* 0x0000000000017941 */ /* 0x000fea0003800200 */
.L_x_66:
[----:B------:R-:W-:Y:S02]  /*3f40*/  VIADD R0, R0, 0x1 ;  /* 0x0000000100007836 */ /* 0x000fe40000000000 */
[----:B------:R-:W-:-:S03]  /*3f50*/  VIADD R6, R6, 0xffffffff ;  /* 0xffffffff06067836 */ /* 0x000fc60000000000 */
[----:B------:R-:W-:-:S13]  /*3f60*/  ISETP.NE.AND P0, PT, R0, R17, PT ;  /* 0x000000110000720c */ /* 0x000fda0003f05270 */
[----:B------:R-:W-:Y:S05]  /*3f70*/  @P0 BRA `(.L_x_71) ;  /* 0xfffffff800e80947 */ /* 0x000fea000383ffff */
.L_x_65:
[----:B------:R-:W-:Y:S05]  /*3f80*/  BSYNC.RECONVERGENT B0 ;  /* 0x0000000000007941 */ /* 0x000fea0003800200 */
.L_x_64:
[----:B-1----:R-:W0:Y:S02]  /*3f90*/  LDC R3, c[0x0][0x38c] ;  /* 0x0000e300ff037b82 */ /* 0x002e240000000800 */
[----:B0-----:R-:W-:-:S06]  /*3fa0*/  IMAD.WIDE R4, R3, 0x4, R4 ;  /* 0x0000000403047825 */ /* 0x001fcc00078e0204 */
[----:B------:R-:W2:Y:S01]  /*3fb0*/  LD.E R4, desc[UR36][R4.64+-0x4] ;  /* 0xfffffc2404047980 */ /* 0x000ea2000c101900 */
[----:B------:R-:W0:Y:S01]  /*3fc0*/  LDC.64 R2, c[0x0][0x390] ;  /* 0x0000e400ff027b82 */ /* 0x000e220000000a00 */
[----:B------:R-:W-:Y:S01]  /*3fd0*/  VOTEU.ANY UR4, UPT, PT ;  /* 0x0000000000047886 */ /* 0x000fe200038e0100 */
[----:B------:R-:W1:Y:S01]  /*3fe0*/  S2R R0, SR_LANEID ;  /* 0x0000000000007919 */ /* 0x000e620000000000 */
[----:B------:R-:W-:-:S06]  /*3ff0*/  UFLO.U32 UR4, UR4 ;  /* 0x00000004000472bd */ /* 0x000fcc00080e0000 */
[----:B-1----:R-:W-:Y:S02]  /*4000*/  ISETP.EQ.U32.AND P0, PT, R0, UR4, PT ;  /* 0x0000000400007c0c */ /* 0x002fe4000bf02070 */
[----:B--2---:R-:W-:-:S13]  /*4010*/  CREDUX.MIN.S32 UR5, R4 ;  /* 0x00000000040572cc */ /* 0x004fda0000008200 */
[----:B------:R-:W-:-:S05]  /*4020*/  IMAD.U32 R7, RZ, RZ, UR5 ;  /* 0x00000005ff077e24 */ /* 0x000fca000f8e00ff */
[----:B0-----:R-:W-:Y:S01]  /*4030*/  @P0 REDG.E.MIN.S32.STRONG.GPU desc[UR36][R2.64], R7 ;  /* 0x000000070200098e */ /* 0x001fe2000c92e324 */
[----:B------:R-:W-:Y:S05]  /*4040*/  EXIT ;  /* 0x000000000000794d */ /* 0x000fea0003800000 */
.L_x_72:
[----:B------:R-:W-:-:S00]  /*4050*/  BRA `(.L_x_72) ;  /* 0xfffffffc00fc7947 */ /* 0x000fc0000383ffff */
[----:B------:R-:W-:-:S00]  /*4060*/  NOP ;  /* 0x0000000000007918 */ /* 0x000fc00000000000 */
        /* <DEDUP_REMOVED lines=9> */
.L_x_73:


//--------------------- .nv.shared._Z20k_bounding_algorithmP7Point2DiiPi --------------------------
	.section	.nv.shared._Z20k_bounding_algorithmP7Point2DiiPi,"aw",@nobits
	.sectionflags	@""
	.align	4
.nv.shared._Z20k_bounding_algorithmP7Point2DiiPi:
	.zero		1216


//--------------------- .nv.shared.reserved.0     --------------------------
	.section	.nv.shared.reserved.0,"aw",@nobits
	.weak		__nv_reservedSMEM_offset_0_alias
	.size		__nv_reservedSMEM_offset_0_alias, 0, 64
	.other		__nv_reservedSMEM_offset_0_alias,@"STO_CUDA_RESERVED_SHARED STV_DEFAULT"
__nv_reservedSMEM_offset_0_alias:
	.zero		0
	.zero		64


//--------------------- .nv.constant0._Z20k_bounding_algorithmP7Point2DiiPi --------------------------
	.section	.nv.constant0._Z20k_bounding_algorithmP7Point2DiiPi,"a",@progbits
	.sectionflags	@""
	.align	4
.nv.constant0._Z20k_bounding_algorithmP7Point2DiiPi:
	.zero		920


//--------------------- SYMBOLS --------------------------

	.type		.nv.reservedSmem.offset0,@object
	.size		.nv.reservedSmem.offset0,0x4
	.type		.nv.reservedSmem.cap,@object
	.size		.nv.reservedSmem.cap,0x4
	.type		malloc,@function
